	.target	sm_100a

	.elftype	@"ET_EXEC"


//--------------------- .note.nv.tkinfo           --------------------------
	.section	.note.nv.tkinfo,"",@"SHT_NOTE"
	.sectionflags	@"SHF_NOTE_NV_TKINFO"
	.tkinfo
        /*0018*/ 	.word	0x00000081
        /*0030*/ 	.string	""
        /*0030*/ 	.string	"ptxas-blackwell"
        /*0030*/ 	.string	"Cuda compilation tools, release 12.9, V12.9.86"
        /*0030*/ 	.string	"Build cuda_12.9.r12.9/compiler.36037853_0"
        /*0030*/ 	.string	"-v  -suppress-debug-info  -lineinfo  -arch sm_100a "



//--------------------- .note.nv.cuver            --------------------------
	.section	.note.nv.cuver,"",@"SHT_NOTE"
	.sectionflags	@"SHF_NOTE_NV_CUVER"
        /*0018*/ 	.short	0x0001
        /*001a*/ 	.short	0x0064
        /*001c*/ 	.short	0x0001
        /*001e*/ 	.short	0x0000
        /*0020*/ 	.short	0x0001
        /*0022*/ 	.short	0x0000


//--------------------- .nv.info                  --------------------------
	.section	.nv.info,"",@"SHT_CUDA_INFO"
	.align	4


	//----- nvinfo : EIATTR_REGCOUNT
	.align		4
        /*0000*/ 	.byte	0x04, 0x2f
        /*0002*/ 	.short	(.L_4 - .L_3)
	.align		4
.L_3:
        /*0004*/ 	.word	index@(gluon_tcgen05)
        /*0008*/ 	.word	0x00000047


	//----- nvinfo : EIATTR_FRAME_SIZE
	.align		4
.L_4:
        /*000c*/ 	.byte	0x04, 0x11
        /*000e*/ 	.short	(.L_6 - .L_5)
	.align		4
.L_5:
        /*0010*/ 	.word	index@($__internal_2_$__cuda_sm10x_tcgen05_guardrail_trap_unallocated_columns_being_dealloced)
        /*0014*/ 	.word	0x00000000


	//----- nvinfo : EIATTR_FRAME_SIZE
	.align		4
.L_6:
        /*0018*/ 	.byte	0x04, 0x11
        /*001a*/ 	.short	(.L_8 - .L_7)
	.align		4
.L_7:
        /*001c*/ 	.word	index@($__internal_1_$__cuda_sm10x_tcgen05_guardrail_trap_phase_invalid_during_alloc)
        /*0020*/ 	.word	0x00000000


	//----- nvinfo : EIATTR_FRAME_SIZE
	.align		4
.L_8:
        /*0024*/ 	.byte	0x04, 0x11
        /*0026*/ 	.short	(.L_10 - .L_9)
	.align		4
.L_9:
        /*0028*/ 	.word	index@($__internal_0_$__cuda_sm10x_tcgen05_guardrail_trap_col_being_dealloced_not_returned_by_alloc)
        /*002c*/ 	.word	0x00000000


	//----- nvinfo : EIATTR_FRAME_SIZE
	.align		4
.L_10:
        /*0030*/ 	.byte	0x04, 0x11
        /*0032*/ 	.short	(.L_12 - .L_11)
	.align		4
.L_11:
        /*0034*/ 	.word	index@(gluon_tcgen05)
        /*0038*/ 	.word	0x00000000


	//----- nvinfo : EIATTR_MIN_STACK_SIZE
	.align		4
.L_12:
        /*003c*/ 	.byte	0x04, 0x12
        /*003e*/ 	.short	(.L_14 - .L_13)
	.align		4
.L_13:
        /*0040*/ 	.word	index@(gluon_tcgen05)
        /*0044*/ 	.word	0x00000000
.L_14:


//--------------------- .nv.info.gluon_tcgen05    --------------------------
	.section	.nv.info.gluon_tcgen05,"",@"SHT_CUDA_INFO"
	.sectionflags	@""
	.align	4


	//----- nvinfo : EIATTR_CUDA_API_VERSION
	.align		4
        /*0000*/ 	.byte	0x04, 0x37
        /*0002*/ 	.short	(.L_16 - .L_15)
.L_15:
        /*0004*/ 	.word	0x00000081


	//----- nvinfo : EIATTR_KPARAM_INFO
	.align		4
.L_16:
        /*0008*/ 	.byte	0x04, 0x17
        /*000a*/ 	.short	(.L_18 - .L_17)
.L_17:
        /*000c*/ 	.word	0x00000000
        /*0010*/ 	.short	0x000a
        /*0012*/ 	.short	0x0048
        /*0014*/ 	.byte	0x00, 0xf4, 0x21, 0x00


	//----- nvinfo : EIATTR_KPARAM_INFO
	.align		4
.L_18:
        /*0018*/ 	.byte	0x04, 0x17
        /*001a*/ 	.short	(.L_20 - .L_19)
.L_19:
        /*001c*/ 	.word	0x00000000
        /*0020*/ 	.short	0x0009
        /*0022*/ 	.short	0x0040
        /*0024*/ 	.byte	0x00, 0xf4, 0x21, 0x00


	//----- nvinfo : EIATTR_KPARAM_INFO
	.align		4
.L_20:
        /*0028*/ 	.byte	0x04, 0x17
        /*002a*/ 	.short	(.L_22 - .L_21)
.L_21:
        /*002c*/ 	.word	0x00000000
        /*0030*/ 	.short	0x0008
        /*0032*/ 	.short	0x0038
        /*0034*/ 	.byte	0x00, 0xf0, 0x21, 0x00


	//----- nvinfo : EIATTR_KPARAM_INFO
	.align		4
.L_22:
        /*0038*/ 	.byte	0x04, 0x17
        /*003a*/ 	.short	(.L_24 - .L_23)
.L_23:
        /*003c*/ 	.word	0x00000000
        /*0040*/ 	.short	0x0007
        /*0042*/ 	.short	0x0030
        /*0044*/ 	.byte	0x00, 0xf0, 0x21, 0x00


	//----- nvinfo : EIATTR_KPARAM_INFO
	.align		4
.L_24:
        /*0048*/ 	.byte	0x04, 0x17
        /*004a*/ 	.short	(.L_26 - .L_25)
.L_25:
        /*004c*/ 	.word	0x00000000
        /*0050*/ 	.short	0x0006
        /*0052*/ 	.short	0x0028
        /*0054*/ 	.byte	0x00, 0xf0, 0x21, 0x00


	//----- nvinfo : EIATTR_KPARAM_INFO
	.align		4
.L_26:
        /*0058*/ 	.byte	0x04, 0x17
        /*005a*/ 	.short	(.L_28 - .L_27)
.L_27:
        /*005c*/ 	.word	0x00000000
        /*0060*/ 	.short	0x0005
        /*0062*/ 	.short	0x0020
        /*0064*/ 	.byte	0x00, 0xf0, 0x11, 0x00


	//----- nvinfo : EIATTR_KPARAM_INFO
	.align		4
.L_28:
        /*0068*/ 	.byte	0x04, 0x17
        /*006a*/ 	.short	(.L_30 - .L_29)
.L_29:
        /*006c*/ 	.word	0x00000000
        /*0070*/ 	.short	0x0004
        /*0072*/ 	.short	0x001c
        /*0074*/ 	.byte	0x00, 0xf0, 0x11, 0x00


	//----- nvinfo : EIATTR_KPARAM_INFO
	.align		4
.L_30:
        /*0078*/ 	.byte	0x04, 0x17
        /*007a*/ 	.short	(.L_32 - .L_31)
.L_31:
        /*007c*/ 	.word	0x00000000
        /*0080*/ 	.short	0x0003
        /*0082*/ 	.short	0x0018
        /*0084*/ 	.byte	0x00, 0xf0, 0x11, 0x00


	//----- nvinfo : EIATTR_KPARAM_INFO
	.align		4
.L_32:
        /*0088*/ 	.byte	0x04, 0x17
        /*008a*/ 	.short	(.L_34 - .L_33)
.L_33:
        /*008c*/ 	.word	0x00000000
        /*0090*/ 	.short	0x0002
        /*0092*/ 	.short	0x0010
        /*0094*/ 	.byte	0x00, 0xf4, 0x21, 0x00


	//----- nvinfo : EIATTR_KPARAM_INFO
	.align		4
.L_34:
        /*0098*/ 	.byte	0x04, 0x17
        /*009a*/ 	.short	(.L_36 - .L_35)
.L_35:
        /*009c*/ 	.word	0x00000000
        /*00a0*/ 	.short	0x0001
        /*00a2*/ 	.short	0x0008
        /*00a4*/ 	.byte	0x00, 0xf4, 0x21, 0x00


	//----- nvinfo : EIATTR_KPARAM_INFO
	.align		4
.L_36:
        /*00a8*/ 	.byte	0x04, 0x17
        /*00aa*/ 	.short	(.L_38 - .L_37)
.L_37:
        /*00ac*/ 	.word	0x00000000
        /*00b0*/ 	.short	0x0000
        /*00b2*/ 	.short	0x0000
        /*00b4*/ 	.byte	0x00, 0xf4, 0x21, 0x00


	//----- nvinfo : EIATTR_AT_ENTRY_FRAGMENTS
	.align		4
.L_38:
        /*00b8*/ 	.byte	0x04, 0x4f
        /*00ba*/ 	.short	(.L_40 - .L_39)


	//   ....[0]....
.L_39:
        /*00bc*/ 	.word	0x00000004


	//----- nvinfo : EIATTR_RESERVED_SMEM_USED
	.align		4
.L_40:
        /*00c0*/ 	.byte	0x01, 0x41
	.zero		2


	//----- nvinfo : EIATTR_SPARSE_MMA_MASK
	.align		4
        /*00c4*/ 	.byte	0x03, 0x50
        /*00c6*/ 	.short	0x0000


	//----- nvinfo : EIATTR_TCGEN05_1CTA_USED
	.align		4
        /*00c8*/ 	.byte	0x01, 0x51
	.zero		2


	//----- nvinfo : EIATTR_MAXREG_COUNT
	.align		4
        /*00cc*/ 	.byte	0x03, 0x1b
        /*00ce*/ 	.short	0x00ff


	//----- nvinfo : EIATTR_NUM_BARRIERS
	.align		4
        /*00d0*/ 	.byte	0x02, 0x4c
        /*00d2*/ 	.byte	0x01
	.zero		1


	//----- nvinfo : EIATTR_INT_WARP_WIDE_INSTR_OFFSETS
	.align		4
        /*00d4*/ 	.byte	0x04, 0x31
        /*00d6*/ 	.short	(.L_42 - .L_41)


	//   ....[0]....
.L_41:
        /*00d8*/ 	.word	0x00001640


	//   ....[1]....
        /*00dc*/ 	.word	0x00001660


	//   ....[2]....
        /*00e0*/ 	.word	0x000016f0


	//   ....[3]....
        /*00e4*/ 	.word	0x000018b0


	//   ....[4]....
        /*00e8*/ 	.word	0x000018c0


	//   ....[5]....
        /*00ec*/ 	.word	0x000018d0


	//   ....[6]....
        /*00f0*/ 	.word	0x000018e0


	//   ....[7]....
        /*00f4*/ 	.word	0x00001b80


	//   ....[8]....
        /*00f8*/ 	.word	0x00001b90


	//   ....[9]....
        /*00fc*/ 	.word	0x00001d00


	//   ....[10]....
        /*0100*/ 	.word	0x00001d50


	//   ....[11]....
        /*0104*/ 	.word	0x00001d60


	//   ....[12]....
        /*0108*/ 	.word	0x00001d90


	//   ....[13]....
        /*010c*/ 	.word	0x00001fa0


	//   ....[14]....
        /*0110*/ 	.word	0x00001fb0


	//   ....[15]....
        /*0114*/ 	.word	0x00002280


	//   ....[16]....
        /*0118*/ 	.word	0x00002290


	//   ....[17]....
        /*011c*/ 	.word	0x00002700


	//   ....[18]....
        /*0120*/ 	.word	0x00002750


	//----- nvinfo : EIATTR_COOP_GROUP_MASK_REGIDS
	.align		4
.L_42:
        /*0124*/ 	.byte	0x04, 0x29
        /*0126*/ 	.short	(.L_44 - .L_43)


	//   ....[0]....
.L_43:
        /*0128*/ 	.word	0xffffffff


	//   ....[1]....
        /*012c*/ 	.word	0xffffffff


	//   ....[2]....
        /*0130*/ 	.word	0xffffffff


	//   ....[3]....
        /*0134*/ 	.word	0xffffffff


	//   ....[4]....
        /*0138*/ 	.word	0xffffffff


	//   ....[5]....
        /*013c*/ 	.word	0xffffffff


	//   ....[6]....
        /*0140*/ 	.word	0xffffffff


	//   ....[7]....
        /*0144*/ 	.word	0xffffffff


	//   ....[8]....
        /*0148*/ 	.word	0xffffffff


	//   ....[9]....
        /*014c*/ 	.word	0xffffffff


	//----- nvinfo : EIATTR_COOP_GROUP_INSTR_OFFSETS
	.align		4
.L_44:
        /*0150*/ 	.byte	0x04, 0x28
        /*0152*/ 	.short	(.L_46 - .L_45)


	//   ....[0]....
.L_45:
        /*0154*/ 	.word	0x00000050


	//   ....[1]....
        /*0158*/ 	.word	0x00000310


	//   ....[2]....
        /*015c*/ 	.word	0x000004f0


	//   ....[3]....
        /*0160*/ 	.word	0x000009a0


	//   ....[4]....
        /*0164*/ 	.word	0x00000ae0


	//   ....[5]....
        /*0168*/ 	.word	0x00000f50


	//   ....[6]....
        /*016c*/ 	.word	0x00001090


	//   ....[7]....
        /*0170*/ 	.word	0x000014e0


	//   ....[8]....
        /*0174*/ 	.word	0x00002590


	//   ....[9]....
        /*0178*/ 	.word	0x00002800


	//----- nvinfo : EIATTR_VRC_CTA_INIT_COUNT
	.align		4
.L_46:
        /*017c*/ 	.byte	0x02, 0x4a
        /*017e*/ 	.byte	0x80
	.zero		1


	//----- nvinfo : EIATTR_MBARRIER_INSTR_OFFSETS
	.align		4
        /*0180*/ 	.byte	0x04, 0x39
        /*0182*/ 	.short	(.L_48 - .L_47)


	//   ....[0]....
.L_47:
        /*0184*/ 	.word	0x00001710
        /*0188*/ 	.word	0x000000ff
        /*018c*/ 	.word	0x00008000
        /*0190*/ 	.short	0x0100
        /*0192*/ 	.byte	0x08
	.zero		1


	//   ....[1]....
        /*0194*/ 	.word	0x00001720
        /*0198*/ 	.word	0x000000ff
        /*019c*/ 	.word	0x00008010
        /*01a0*/ 	.short	0x0100
        /*01a2*/ 	.byte	0x08
	.zero		1


	//   ....[2]....
        /*01a4*/ 	.word	0x000017d0
        /*01a8*/ 	.word	0x000000ff
        /*01ac*/ 	.word	0x00008008
        /*01b0*/ 	.short	0x0100
        /*01b2*/ 	.byte	0x08
	.zero		1


	//   ....[3]....
        /*01b4*/ 	.word	0x000017e0
        /*01b8*/ 	.word	0x000000ff
        /*01bc*/ 	.word	0x00008018
        /*01c0*/ 	.short	0x0100
        /*01c2*/ 	.byte	0x08
	.zero		1


	//   ....[4]....
        /*01c4*/ 	.word	0x000019c0
        /*01c8*/ 	.word	0x000000ff
        /*01cc*/ 	.word	0x00008000
        /*01d0*/ 	.short	0x010a
        /*01d2*/ 	.byte	0x08
	.zero		1


	//   ....[5]....
        /*01d4*/ 	.word	0x00001be0
        /*01d8*/ 	.word	0x000000ff
        /*01dc*/ 	.word	0x00008010
        /*01e0*/ 	.short	0x010a
        /*01e2*/ 	.byte	0x08
	.zero		1


	//   ....[6]....
        /*01e4*/ 	.word	0x00001e00
        /*01e8*/ 	.word	0x000000ff
        /*01ec*/ 	.word	0x00008000
        /*01f0*/ 	.short	0x010a
        /*01f2*/ 	.byte	0x1c
	.zero		1


	//   ....[7]....
        /*01f4*/ 	.word	0x00001ff0
        /*01f8*/ 	.word	0x000000ff
        /*01fc*/ 	.word	0x00008010
        /*0200*/ 	.short	0x010a
        /*0202*/ 	.byte	0x1c
	.zero		1


	//   ....[8]....
        /*0204*/ 	.word	0x000020c0
        /*0208*/ 	.word	0x000000ff
        /*020c*/ 	.word	0x00008000
        /*0210*/ 	.short	0x0108
        /*0212*/ 	.byte	0x08
	.zero		1


	//   ....[9]....
        /*0214*/ 	.word	0x000020d0
        /*0218*/ 	.word	0x000000ff
        /*021c*/ 	.word	0x00008010
        /*0220*/ 	.short	0x0108
        /*0222*/ 	.byte	0x08
	.zero		1


	//   ....[10]....
        /*0224*/ 	.word	0x00002120
        /*0228*/ 	.word	0x000000ff
        /*022c*/ 	.word	0x00008008
        /*0230*/ 	.short	0x0108
        /*0232*/ 	.byte	0x08
	.zero		1


	//   ....[11]....
        /*0234*/ 	.word	0x00002130
        /*0238*/ 	.word	0x000000ff
        /*023c*/ 	.word	0x00008018
        /*0240*/ 	.short	0x0108
        /*0242*/ 	.byte	0x08
	.zero		1


	//   ....[12]....
        /*0244*/ 	.word	0x00002820
        /*0248*/ 	.word	0x000000ff
        /*024c*/ 	.word	0x00008000
        /*0250*/ 	.short	0x010a
        /*0252*/ 	.byte	0x08
	.zero		1


	//   ....[13]....
        /*0254*/ 	.word	0x00002850
        /*0258*/ 	.word	0x000000ff
        /*025c*/ 	.word	0x00008010
        /*0260*/ 	.short	0x010a
        /*0262*/ 	.byte	0x08
	.zero		1


	//   ....[14]....
        /*0264*/ 	.word	0x00002880
        /*0268*/ 	.word	0x000000ff
        /*026c*/ 	.word	0x00008000
        /*0270*/ 	.short	0x010a
        /*0272*/ 	.byte	0x1c
	.zero		1


	//   ....[15]....
        /*0274*/ 	.word	0x000028b0
        /*0278*/ 	.word	0x000000ff
        /*027c*/ 	.word	0x00008010
        /*0280*/ 	.short	0x010a
        /*0282*/ 	.byte	0x1c
	.zero		1


	//----- nvinfo : EIATTR_NUM_MBARRIERS
	.align		4
.L_48:
        /*0284*/ 	.byte	0x03, 0x38
        /*0286*/ 	.short	0x0004


	//----- nvinfo : EIATTR_EXIT_INSTR_OFFSETS
	.align		4
        /*0288*/ 	.byte	0x04, 0x1c
        /*028a*/ 	.short	(.L_50 - .L_49)


	//   ....[0]....
.L_49:
        /*028c*/ 	.word	0x00002810


	//----- nvinfo : EIATTR_REQNTID
	.align		4
.L_50:
        /*0290*/ 	.byte	0x04, 0x10
        /*0292*/ 	.short	(.L_52 - .L_51)
.L_51:
        /*0294*/ 	.word	0x00000100
        /*0298*/ 	.word	0x00000001
        /*029c*/ 	.word	0x00000001


	//----- nvinfo : EIATTR_CRS_STACK_SIZE
	.align		4
.L_52:
        /*02a0*/ 	.byte	0x04, 0x1e
        /*02a2*/ 	.short	(.L_54 - .L_53)
.L_53:
        /*02a4*/ 	.word	0x00000000


	//----- nvinfo : EIATTR_CBANK_PARAM_SIZE
	.align		4
.L_54:
        /*02a8*/ 	.byte	0x03, 0x19
        /*02aa*/ 	.short	0x0050


	//----- nvinfo : EIATTR_PARAM_CBANK
	.align		4
        /*02ac*/ 	.byte	0x04, 0x0a
        /*02ae*/ 	.short	(.L_56 - .L_55)
	.align		4
.L_55:
        /*02b0*/ 	.word	index@(.nv.constant0.gluon_tcgen05)
        /*02b4*/ 	.short	0x0380
        /*02b6*/ 	.short	0x0050


	//----- nvinfo : EIATTR_SW_WAR
	.align		4
.L_56:
        /*02b8*/ 	.byte	0x04, 0x36
        /*02ba*/ 	.short	(.L_58 - .L_57)
.L_57:
        /*02bc*/ 	.word	0x00000008
.L_58:


//--------------------- .nv.compat                --------------------------
	.section	.nv.compat,"",@"SHT_CUDA_COMPAT_INFO"
	.align	4
        /*0000*/ 	.byte	0x02, 0x02, 0x02, 0x00, 0x02, 0x05, 0x05, 0x00, 0x02, 0x03, 0x03, 0x00, 0x02, 0x06, 0x01, 0x00


//--------------------- .nv.callgraph             --------------------------
	.section	.nv.callgraph,"",@"SHT_CUDA_CALLGRAPH"
	.align	4
	.sectionentsize	8
	.align		4
        /*0000*/ 	.word	0x00000000
	.align		4
        /*0004*/ 	.word	0xffffffff
	.align		4
        /*0008*/ 	.word	0x00000000
	.align		4
        /*000c*/ 	.word	0xfffffffe
	.align		4
        /*0010*/ 	.word	0x00000000
	.align		4
        /*0014*/ 	.word	0xfffffffd
	.align		4
        /*0018*/ 	.word	0x00000000
	.align		4
        /*001c*/ 	.word	0xfffffffc


//--------------------- .text.gluon_tcgen05       --------------------------
	.section	.text.gluon_tcgen05,"ax",@progbits
	.align	128
        .global         gluon_tcgen05
        .type           gluon_tcgen05,@function
        .size           gluon_tcgen05,(.L_x_77 - gluon_tcgen05)
        .other          gluon_tcgen05,@"STO_CUDA_ENTRY STV_DEFAULT"
gluon_tcgen05:
.text.gluon_tcgen05:
[----:B------:R-:W1:Y:S01]  /*0000*/  LDC R1, c[0x0][0x37c] ;  /* 0x0000df00ff017b82 */ /* 0x000e620000000800 */
[----:B------:R-:W2:Y:S02]  /*0010*/  S2R R0, SR_TID.X ;  /* 0x0000000000007919 */ /* 0x000ea40000002100 */
[----:B--2---:R-:W-:-:S13]  /*0020*/  ISETP.GE.U32.AND P2, PT, R0, 0x20, PT ;  /* 0x000000200000780c */ /* 0x004fda0003f46070 */
[----:B------:R-:W-:Y:S05]  /*0030*/  @P2 BRA `(.L_x_0) ;  /* 0x0000000000b82947 */ /* 0x000fea0003800000 */
[----:B------:R-:W2:Y:S01]  /*0040*/  S2UR UR6, SR_CgaCtaId ;  /* 0x00000000000679c3 */ /* 0x000ea20000008800 */
[----:B------:R-:W-:Y:S01]  /*0050*/  NOP ;  /* 0x0000000000007918 */ /* 0x000fe20000000000 */
[----:B------:R-:W-:Y:S02]  /*0060*/  UMOV UR4, 0x40 ;  /* 0x0000004000047882 */ /* 0x000fe40000000000 */
[----:B--2---:R-:W-:-:S09]  /*0070*/  ULEA UR4, UR6, UR4, 0x18 ;  /* 0x0000000406047291 */ /* 0x004fd2000f8ec0ff */
[----:B------:R-:W2:Y:S01]  /*0080*/  LDS.U8 R2, [UR4] ;  /* 0x00000004ff027984 */ /* 0x000ea20008000000 */
[----:B------:R-:W-:Y:S02]  /*0090*/  UMOV UR4, 0x400 ;  /* 0x0000040000047882 */ /* 0x000fe40000000000 */
[----:B------:R-:W-:Y:S01]  /*00a0*/  ULEA UR4, UR6, UR4, 0x18 ;  /* 0x0000000406047291 */ /* 0x000fe2000f8ec0ff */
[----:B--2---:R-:W-:-:S13]  /*00b0*/  ISETP.NE.AND P0, PT, R2, RZ, PT ;  /* 0x000000ff0200720c */ /* 0x004fda0003f05270 */
[----:B------:R-:W-:Y:S05]  /*00c0*/  @P0 BRA `(.L_x_1) ;  /* 0x00000000007c0947 */ /* 0x000fea0003800000 */
[----:B------:R-:W-:-:S13]  /*00d0*/  ELECT P0, URZ, PT ;  /* 0x0000000000ff782f */ /* 0x000fda0003800000 */
[----:B------:R-:W-:Y:S05]  /*00e0*/  @!P0 BRA `(.L_x_2) ;  /* 0x0000000000848947 */ /* 0x000fea0003800000 */
[----:B------:R-:W-:Y:S01]  /*00f0*/  UMOV UR5, 0x4 ;  /* 0x0000000400057882 */ /* 0x000fe20000000000 */
[----:B------:R-:W-:Y:S02]  /*0100*/  IMAD.MOV.U32 R5, RZ, RZ, 0x1 ;  /* 0x00000001ff057424 */ /* 0x000fe400078e00ff */
[----:B------:R-:W-:Y:S02]  /*0110*/  IMAD.MOV.U32 R3, RZ, RZ, 0xf ;  /* 0x0000000fff037424 */ /* 0x000fe400078e00ff */
[----:B------:R-:W-:Y:S04]  /*0120*/  DEPBAR.LE SB2, 0x36 ;  /* 0x0000ad800000791a */ /* 0x000fe80000000000 */
[----:B------:R-:W2:Y:S02]  /*0130*/  UTCATOMSWS.FIND_AND_SET.ALIGN UP0, UR5, UR5 ;  /* 0x00000005000575e3 */ /* 0x000ea40008000800 */
[----:B--2---:R-:W-:-:S04]  /*0140*/  PLOP3.LUT P0, PT, PT, PT, UP0, 0x80, 0x8 ;  /* 0x000000000008781c */ /* 0x004fc80003f0f008 */
[----:B------:R-:W-:-:S04]  /*0150*/  SEL R2, RZ, 0xffffffff, !P0 ;  /* 0xffffffffff027807 */ /* 0x000fc80004000000 */
[----:B------:R-:W-:Y:S01]  /*0160*/  ISETP.NE.AND P0, PT, R2, RZ, PT ;  /* 0x000000ff0200720c */ /* 0x000fe20003f05270 */
[----:B------:R-:W-:-:S12]  /*0170*/  IMAD.U32 R2, RZ, RZ, UR5 ;  /* 0x00000005ff027e24 */ /* 0x000fd8000f8e00ff */
[----:B------:R-:W-:Y:S05]  /*0180*/  @P0 BRA `(.L_x_3) ;  /* 0x0000000000240947 */ /* 0x000fea0003800000 */
.L_x_4:
[----:B------:R-:W-:Y:S05]  /*0190*/  NANOSLEEP 0x64 ;  /* 0x000000640000795d */ /* 0x000fea0003800000 */
[----:B------:R-:W-:-:S05]  /*01a0*/  UMOV UR5, 0x4 ;  /* 0x0000000400057882 */ /* 0x000fca0000000000 */
[----:B------:R-:W-:Y:S04]  /*01b0*/  DEPBAR.LE SB2, 0x36 ;  /* 0x0000ad800000791a */ /* 0x000fe80000000000 */
[----:B------:R-:W2:Y:S02]  /*01c0*/  UTCATOMSWS.FIND_AND_SET.ALIGN UP0, UR5, UR5 ;  /* 0x00000005000575e3 */ /* 0x000ea40008000800 */
[----:B--2---:R-:W-:-:S04]  /*01d0*/  PLOP3.LUT P0, PT, PT, PT, UP0, 0x80, 0x8 ;  /* 0x000000000008781c */ /* 0x004fc80003f0f008 */
[----:B------:R-:W-:-:S04]  /*01e0*/  SEL R2, RZ, 0xffffffff, !P0 ;  /* 0xffffffffff027807 */ /* 0x000fc80004000000 */
[----:B------:R-:W-:Y:S01]  /*01f0*/  ISETP.NE.AND P0, PT, R2, RZ, PT ;  /* 0x000000ff0200720c */ /* 0x000fe20003f05270 */
[----:B------:R-:W-:-:S12]  /*0200*/  IMAD.U32 R2, RZ, RZ, UR5 ;  /* 0x00000005ff027e24 */ /* 0x000fd8000f8e00ff */
[----:B------:R-:W-:Y:S05]  /*0210*/  @!P0 BRA `(.L_x_4) ;  /* 0xfffffffc00dc8947 */ /* 0x000fea000383ffff */
.L_x_3:
[C---:B------:R-:W-:Y:S01]  /*0220*/  VIADD R4, R2.reuse, 0x10 ;  /* 0x0000001002047836 */ /* 0x040fe20000000000 */
[----:B------:R-:W-:Y:S01]  /*0230*/  UMOV UR5, 0x50 ;  /* 0x0000005000057882 */ /* 0x000fe20000000000 */
[----:B------:R-:W-:Y:S01]  /*0240*/  SHF.L.U32 R3, R3, R2, RZ ;  /* 0x0000000203037219 */ /* 0x000fe200000006ff */
[----:B------:R-:W-:Y:S01]  /*0250*/  ULEA UR5, UR6, UR5, 0x18 ;  /* 0x0000000506057291 */ /* 0x000fe2000f8ec0ff */
[----:B------:R-:W-:Y:S01]  /*0260*/  IMAD.SHL.U32 R2, R2, 0x20, RZ ;  /* 0x0000002002027824 */ /* 0x000fe200078e00ff */
[----:B------:R-:W-:-:S04]  /*0270*/  SHF.L.U32 R4, R5, R4, RZ ;  /* 0x0000000405047219 */ /* 0x000fc800000006ff */
[----:B------:R-:W-:-:S05]  /*0280*/  LOP3.LUT R3, R4, R3, RZ, 0xfc, !PT ;  /* 0x0000000304037212 */ /* 0x000fca00078efcff */
[----:B------:R2:W-:Y:S04]  /*0290*/  ATOMS.OR RZ, [UR5], R3 ;  /* 0x00000003ffff798c */ /* 0x0005e8000b000005 */
[----:B------:R2:W-:Y:S01]  /*02a0*/  STS [UR4], R2 ;  /* 0x00000002ff007988 */ /* 0x0005e20008000804 */
[----:B------:R-:W-:Y:S05]  /*02b0*/  BRA `(.L_x_2) ;  /* 0x0000000000107947 */ /* 0x000fea0003800000 */
.L_x_1:
[----:B------:R-:W-:Y:S01]  /*02c0*/  IMAD.MOV.U32 R3, RZ, RZ, -0x1 ;  /* 0xffffffffff037424 */ /* 0x000fe200078e00ff */
[----:B------:R-:W-:-:S04]  /*02d0*/  MOV R2, 0x300 ;  /* 0x0000030000027802 */ /* 0x000fc80000000f00 */
[----:B------:R2:W-:Y:S03]  /*02e0*/  STS [UR4], R3 ;  /* 0x00000003ff007988 */ /* 0x0005e60008000804 */
[----:B-12---:R-:W-:Y:S05]  /*02f0*/  CALL.REL.NOINC `($__internal_1_$__cuda_sm10x_tcgen05_guardrail_trap_phase_invalid_during_alloc) ;  /* 0x0000002400847944 */ /* 0x006fea0003c00000 */
.L_x_2:
[----:B------:R-:W-:Y:S05]  /*0300*/  WARPSYNC.ALL ;  /* 0x0000000000007948 */ /* 0x000fea0003800000 */
[----:B------:R-:W-:Y:S01]  /*0310*/  NOP ;  /* 0x0000000000007918 */ /* 0x000fe20000000000 */
.L_x_0:
[----:B------:R-:W3:Y:S08]  /*0320*/  S2UR UR4, SR_CgaCtaId ;  /* 0x00000000000479c3 */ /* 0x000ef00000008800 */
[----:B------:R-:W-:Y:S01]  /*0330*/  BAR.SYNC.DEFER_BLOCKING 0x0 ;  /* 0x0000000000007b1d */ /* 0x000fe20000010000 */
[----:B------:R-:W-:-:S05]  /*0340*/  LOP3.LUT R68, R0, 0xff, RZ, 0xc0, !PT ;  /* 0x000000ff00447812 */ /* 0x000fca00078ec0ff */
[----:B------:R-:W-:Y:S02]  /*0350*/  UMOV UR8, 0x400 ;  /* 0x0000040000087882 */ /* 0x000fe40000000000 */
[----:B------:R-:W4:Y:S08]  /*0360*/  LDC R10, c[0x0][0x3a0] ;  /* 0x0000e800ff0a7b82 */ /* 0x000f300000000800 */
[----:B------:R-:W5:Y:S01]  /*0370*/  S2UR UR9, SR_CTAID.Y ;  /* 0x00000000000979c3 */ /* 0x000f620000002600 */
[----:B---3--:R-:W-:-:S09]  /*0380*/  ULEA UR8, UR4, UR8, 0x18 ;  /* 0x0000000804087291 */ /* 0x008fd2000f8ec0ff */
[----:B--2---:R-:W2:Y:S01]  /*0390*/  LDS R3, [UR8] ;  /* 0x00000008ff037984 */ /* 0x004ea20008000800 */
[----:B------:R-:W-:Y:S06]  /*03a0*/  BAR.SYNC.DEFER_BLOCKING 0x0 ;  /* 0x0000000000007b1d */ /* 0x000fec0000010000 */
[----:B------:R-:W-:Y:S05]  /*03b0*/  @P2 BRA `(.L_x_5) ;  /* 0x0000000000182947 */ /* 0x000fea0003800000 */
[----:B------:R-:W-:Y:S01]  /*03c0*/  ELECT P0, URZ, PT ;  /* 0x0000000000ff782f */ /* 0x000fe20003800000 */
[----:B------:R-:W-:Y:S01]  /*03d0*/  IMAD.MOV.U32 R2, RZ, RZ, 0x1 ;  /* 0x00000001ff027424 */ /* 0x000fe200078e00ff */
[----:B------:R-:W-:Y:S01]  /*03e0*/  UMOV UR5, 0x40 ;  /* 0x0000004000057882 */ /* 0x000fe20000000000 */
[----:B------:R-:W-:Y:S01]  /*03f0*/  UVIRTCOUNT.DEALLOC.SMPOOL 0x80 ;  /* 0x000000800000784c */ /* 0x000fe20000000000 */
[----:B------:R-:W-:-:S09]  /*0400*/  ULEA UR5, UR4, UR5, 0x18 ;  /* 0x0000000504057291 */ /* 0x000fd2000f8ec0ff */
[----:B------:R3:W-:Y:S03]  /*0410*/  @P0 STS.U8 [UR5], R2 ;  /* 0x00000002ff000988 */ /* 0x0007e60008000005 */
.L_x_5:
[----:B------:R-:W3:Y:S01]  /*0420*/  S2UR UR4, SR_CTAID.Z ;  /* 0x00000000000479c3 */ /* 0x000ee20000002700 */
[----:B------:R-:W5:Y:S01]  /*0430*/  LDCU UR5, c[0x0][0x370] ;  /* 0x00006e00ff0577ac */ /* 0x000f620008000800 */
[----:B------:R-:W-:Y:S01]  /*0440*/  ISETP.GE.U32.AND P0, PT, R68, 0x20, PT ;  /* 0x000000204400780c */ /* 0x000fe20003f06070 */
[----:B----4-:R-:W-:Y:S01]  /*0450*/  VIADD R5, R10, 0xffffffff ;  /* 0xffffffff0a057836 */ /* 0x010fe20000000000 */
[C---:B------:R-:W-:Y:S01]  /*0460*/  ISETP.NE.U32.AND P3, PT, R68.reuse, RZ, PT ;  /* 0x000000ff4400720c */ /* 0x040fe20003f65070 */
[----:B------:R-:W3:Y:S01]  /*0470*/  LDCU UR6, c[0x0][0x374] ;  /* 0x00006e80ff0677ac */ /* 0x000ee20008000800 */
[----:B------:R-:W-:Y:S01]  /*0480*/  LEA R4, R68, UR8, 0x2 ;  /* 0x0000000844047c11 */ /* 0x000fe2000f8e10ff */
[----:B------:R-:W-:Y:S01]  /*0490*/  BSSY.RECONVERGENT B0, `(.L_x_6) ;  /* 0x0000015000007945 */ /* 0x000fe20003800200 */
[----:B------:R-:W5:Y:S01]  /*04a0*/  S2UR UR7, SR_CTAID.X ;  /* 0x00000000000779c3 */ /* 0x000f620000002500 */
[----:B------:R-:W4:Y:S01]  /*04b0*/  LDCU.64 UR20, c[0x0][0x3c0] ;  /* 0x00007800ff1477ac */ /* 0x000f220008000a00 */
[----:B--2---:R-:W-:-:S05]  /*04c0*/  R2UR UR23, R3 ;  /* 0x00000000031772ca */ /* 0x004fca00000e0000 */
[----:B------:R2:W-:Y:S01]  /*04d0*/  @!P0 STS [R4], RZ ;  /* 0x000000ff04008388 */ /* 0x0005e20000000800 */
[----:B------:R-:W1:Y:S01]  /*04e0*/  LDC R6, c[0x0][0x398] ;  /* 0x0000e600ff067b82 */ /* 0x000e620000000800 */
[----:B------:R-:W-:Y:S02]  /*04f0*/  NOP ;  /* 0x0000000000007918 */ /* 0x000fe40000000000 */
[----:B------:R2:W-:Y:S01]  /*0500*/  @!P3 STS [UR8+0x20], R5 ;  /* 0x00002005ff00b988 */ /* 0x0005e20008000808 */
[----:B---3-5:R-:W-:-:S04]  /*0510*/  UIMAD UR4, UR4, UR6, UR9 ;  /* 0x00000006040472a4 */ /* 0x028fc8000f8e0209 */
[----:B------:R-:W-:-:S04]  /*0520*/  UIMAD UR4, UR4, UR5, UR7 ;  /* 0x00000005040472a4 */ /* 0x000fc8000f8e0207 */
[----:B------:R-:W-:-:S04]  /*0530*/  UIMAD UR4, UR4, 0x180, URZ ;  /* 0x00000180040478a4 */ /* 0x000fc8000f8e02ff */
[----:B----4-:R-:W-:Y:S01]  /*0540*/  UIADD3 UR24, UP0, UPT, UR4, UR20, URZ ;  /* 0x0000001404187290 */ /* 0x010fe2000ff1e0ff */
[----:B-1----:R-:W-:-:S03]  /*0550*/  VIADD R6, R6, 0xffffffff ;  /* 0xffffffff06067836 */ /* 0x002fc60000000000 */
[----:B------:R-:W-:Y:S01]  /*0560*/  ULEA.HI.X.SX32 UR25, UR4, UR21, 0x1, UP0 ;  /* 0x0000001504197291 */ /* 0x000fe200080f0eff */
[----:B--2---:R-:W-:Y:S11]  /*0570*/  @P3 BRA `(.L_x_7) ;  /* 0x0000000000183947 */ /* 0x004ff60003800000 */
[----:B------:R-:W1:Y:S01]  /*0580*/  LDS R2, [UR8+0x8] ;  /* 0x00000808ff027984 */ /* 0x000e620008000800 */
[----:B------:R-:W2:Y:S01]  /*0590*/  LDC.64 R8, c[0x0][0x380] ;  /* 0x0000e000ff087b82 */ /* 0x000ea20000000a00 */
[----:B------:R-:W-:Y:S02]  /*05a0*/  IMAD.MOV.U32 R3, RZ, RZ, 0x70 ;  /* 0x00000070ff037424 */ /* 0x000fe400078e00ff */
[----:B--2---:R2:W-:Y:S03]  /*05b0*/  STS.64 [UR8], R8 ;  /* 0x00000008ff007988 */ /* 0x0045e60008000a08 */
[----:B-1----:R-:W-:-:S05]  /*05c0*/  LOP3.LUT R2, R2, 0x10, R3, 0xd8, !PT ;  /* 0x0000001002027812 */ /* 0x002fca00078ed803 */
[----:B------:R2:W-:Y:S02]  /*05d0*/  STS [UR8+0x8], R2 ;  /* 0x00000802ff007988 */ /* 0x0005e40008000808 */
.L_x_7:
[----:B------:R-:W-:Y:S05]  /*05e0*/  BSYNC.RECONVERGENT B0 ;  /* 0x0000000000007941 */ /* 0x000fea0003800200 */
.L_x_6:
[----:B------:R-:W-:Y:S04]  /*05f0*/  BSSY.RECONVERGENT B0, `(.L_x_8) ;  /* 0x000000a000007945 */ /* 0x000fe80003800200 */
[----:B------:R-:W-:Y:S05]  /*0600*/  @P3 BRA `(.L_x_9) ;  /* 0x0000000000203947 */ /* 0x000fea0003800000 */
[----:B--2---:R-:W1:Y:S01]  /*0610*/  LDS R2, [UR8+0x34] ;  /* 0x00003408ff027984 */ /* 0x004e620008000800 */
[----:B------:R-:W-:Y:S02]  /*0620*/  IMAD.MOV.U32 R3, RZ, RZ, 0x3f000000 ;  /* 0x3f000000ff037424 */ /* 0x000fe400078e00ff */
[----:B------:R-:W-:Y:S01]  /*0630*/  @!P3 IMAD.MOV.U32 R7, RZ, RZ, 0x7f ;  /* 0x0000007fff07b424 */ /* 0x000fe200078e00ff */
[----:B------:R-:W2:Y:S02]  /*0640*/  @!P3 LDS R8, [UR8+0x38] ;  /* 0x00003808ff08b984 */ /* 0x000ea40008000800 */
[----:B-1----:R-:W-:Y:S02]  /*0650*/  LOP3.LUT R2, R2, 0xff000000, R3, 0xb8, !PT ;  /* 0xff00000002027812 */ /* 0x002fe400078eb803 */
[----:B--2---:R-:W-:-:S03]  /*0660*/  @!P3 LOP3.LUT R3, R8, 0xff, R7, 0xb8, !PT ;  /* 0x000000ff0803b812 */ /* 0x004fc600078eb807 */
[----:B------:R1:W-:Y:S04]  /*0670*/  STS [UR8+0x34], R2 ;  /* 0x00003402ff007988 */ /* 0x0003e80008000808 */
[----:B------:R1:W-:Y:S02]  /*0680*/  @!P3 STS [UR8+0x38], R3 ;  /* 0x00003803ff00b988 */ /* 0x0003e40008000808 */
.L_x_9:
[----:B------:R-:W-:Y:S05]  /*0690*/  BSYNC.RECONVERGENT B0 ;  /* 0x0000000000007941 */ /* 0x000fea0003800200 */
.L_x_8:
[----:B------:R-:W-:Y:S04]  /*06a0*/  BSSY.RECONVERGENT B0, `(.L_x_10) ;  /* 0x000000a000007945 */ /* 0x000fe80003800200 */
[----:B------:R-:W-:Y:S05]  /*06b0*/  @P3 BRA `(.L_x_11) ;  /* 0x0000000000203947 */ /* 0x000fea0003800000 */
[----:B-12---:R-:W1:Y:S01]  /*06c0*/  LDS R2, [UR8+0x1c] ;  /* 0x00001c08ff027984 */ /* 0x006e620008000800 */
[----:B------:R-:W2:Y:S03]  /*06d0*/  LDC.64 R8, c[0x0][0x3a8] ;  /* 0x0000ea00ff087b82 */ /* 0x000ea60000000a00 */
[----:B------:R3:W-:Y:S01]  /*06e0*/  STS [UR8+0x24], R6 ;  /* 0x00002406ff007988 */ /* 0x0007e20008000808 */
[--C-:B--2---:R-:W-:Y:S02]  /*06f0*/  SHF.R.U32.HI R7, RZ, 0x4, R9.reuse ;  /* 0x00000004ff077819 */ /* 0x104fe40000011609 */
[----:B------:R-:W-:-:S05]  /*0700*/  SHF.R.U64 R3, R8, 0x4, R9 ;  /* 0x0000000408037819 */ /* 0x000fca0000001209 */
[----:B------:R3:W-:Y:S01]  /*0710*/  STS [UR8+0xc], R3 ;  /* 0x00000c03ff007988 */ /* 0x0007e20008000808 */
[----:B-1----:R-:W-:-:S05]  /*0720*/  LOP3.LUT R2, R2, 0xf, R7, 0xb8, !PT ;  /* 0x0000000f02027812 */ /* 0x002fca00078eb807 */
[----:B------:R3:W-:Y:S02]  /*0730*/  STS [UR8+0x1c], R2 ;  /* 0x00001c02ff007988 */ /* 0x0007e40008000808 */
.L_x_11:
[----:B------:R-:W-:Y:S05]  /*0740*/  BSYNC.RECONVERGENT B0 ;  /* 0x0000000000007941 */ /* 0x000fea0003800200 */
.L_x_10:
[----:B------:R-:W-:Y:S04]  /*0750*/  BSSY.RECONVERGENT B1, `(.L_x_12) ;  /* 0x000001d000017945 */ /* 0x000fe80003800200 */
[----:B------:R-:W-:Y:S04]  /*0760*/  BSSY.RELIABLE B0, `(.L_x_13) ;  /* 0x0000018000007945 */ /* 0x000fe80003800100 */
[----:B------:R-:W-:Y:S05]  /*0770*/  @P3 BRA `(.L_x_14) ;  /* 0x00000000001c3947 */ /* 0x000fea0003800000 */
[----:B-123--:R-:W1:Y:S02]  /*0780*/  LDS R2, [UR8+0x34] ;  /* 0x00003408ff027984 */ /* 0x00ee640008000800 */
[----:B-1----:R-:W-:-:S05]  /*0790*/  LOP3.LUT R2, R2, 0x7, RZ, 0xb8, !PT ;  /* 0x0000000702027812 */ /* 0x002fca00078eb8ff */
[----:B------:R1:W-:Y:S01]  /*07a0*/  STS [UR8+0x34], R2 ;  /* 0x00003402ff007988 */ /* 0x0003e20008000808 */
[----:B------:R-:W-:Y:S05]  /*07b0*/  @P3 BRA `(.L_x_15) ;  /* 0x00000000001c3947 */ /* 0x000fea0003800000 */
[----:B-1----:R-:W1:Y:S02]  /*07c0*/  LDS R2, [UR8+0x34] ;  /* 0x00003408ff027984 */ /* 0x002e640008000800 */
[----:B-1----:R-:W-:-:S05]  /*07d0*/  LOP3.LUT R2, R2, 0x38, RZ, 0xb8, !PT ;  /* 0x0000003802027812 */ /* 0x002fca00078eb8ff */
[----:B------:R4:W-:Y:S02]  /*07e0*/  STS [UR8+0x34], R2 ;  /* 0x00003402ff007988 */ /* 0x0009e40008000808 */
.L_x_14:
[----:B------:R-:W-:Y:S05]  /*07f0*/  @P3 BRA `(.L_x_16) ;  /* 0x00000000001c3947 */ /* 0x000fea0003800000 */
[----:B-1234-:R-:W1:Y:S02]  /*0800*/  LDS R2, [UR8+0x8] ;  /* 0x00000808ff027984 */ /* 0x01ee640008000800 */
[----:B-1----:R-:W-:-:S05]  /*0810*/  LOP3.LUT R2, R2, 0x780, RZ, 0xb8, !PT ;  /* 0x0000078002027812 */ /* 0x002fca00078eb8ff */
[----:B------:R2:W-:Y:S02]  /*0820*/  STS [UR8+0x8], R2 ;  /* 0x00000802ff007988 */ /* 0x0005e40008000808 */
.L_x_15:
[----:B------:R-:W-:Y:S05]  /*0830*/  @P3 BRA `(.L_x_17) ;  /* 0x0000000000283947 */ /* 0x000fea0003800000 */
[----:B-12---:R-:W1:Y:S02]  /*0840*/  LDS R2, [UR8+0x8] ;  /* 0x00000808ff027984 */ /* 0x006e640008000800 */
[----:B-1----:R-:W-:-:S05]  /*0850*/  LOP3.LUT R2, R2, 0x1800, RZ, 0xb8, !PT ;  /* 0x0000180002027812 */ /* 0x002fca00078eb8ff */
[----:B------:R5:W-:Y:S02]  /*0860*/  STS [UR8+0x8], R2 ;  /* 0x00000802ff007988 */ /* 0x000be40008000808 */
.L_x_16:
[----:B------:R-:W-:Y:S05]  /*0870*/  @P3 BREAK.RELIABLE B0 ;  /* 0x0000000000003942 */ /* 0x000fea0003800100 */
[----:B------:R-:W-:Y:S05]  /*0880*/  @P3 BRA `(.L_x_18) ;  /* 0x0000000000243947 */ /* 0x000fea0003800000 */
[----:B-1-3--:R-:W1:Y:S01]  /*0890*/  LDS R3, [UR8+0x8] ;  /* 0x00000808ff037984 */ /* 0x00ae620008000800 */
[----:B--2-45:R-:W-:-:S05]  /*08a0*/  IMAD.MOV.U32 R2, RZ, RZ, 0x6000 ;  /* 0x00006000ff027424 */ /* 0x034fca00078e00ff */
[----:B-1----:R-:W-:-:S04]  /*08b0*/  LOP3.LUT R2, R3, 0x4000, R2, 0xd8, !PT ;  /* 0x0000400003027812 */ /* 0x002fc800078ed802 */
[----:B------:R-:W-:-:S05]  /*08c0*/  LOP3.LUT R2, R2, 0x400000, RZ, 0xb8, !PT ;  /* 0x0040000002027812 */ /* 0x000fca00078eb8ff */
[----:B------:R3:W-:Y:S02]  /*08d0*/  STS [UR8+0x8], R2 ;  /* 0x00000802ff007988 */ /* 0x0007e40008000808 */
.L_x_17:
[----:B------:R-:W-:Y:S05]  /*08e0*/  BSYNC.RELIABLE B0 ;  /* 0x0000000000007941 */ /* 0x000fea0003800100 */
.L_x_13:
[----:B-123--:R-:W1:Y:S02]  /*08f0*/  @!P3 LDS R2, [UR8+0x8] ;  /* 0x00000808ff02b984 */ /* 0x00ee640008000800 */
[----:B-1----:R-:W-:-:S05]  /*0900*/  @!P3 LOP3.LUT R2, R2, 0x8000, RZ, 0xb8, !PT ;  /* 0x000080000202b812 */ /* 0x002fca00078eb8ff */
[----:B------:R1:W-:Y:S02]  /*0910*/  @!P3 STS [UR8+0x8], R2 ;  /* 0x00000802ff00b988 */ /* 0x0003e40008000808 */
.L_x_18:
[----:B------:R-:W-:Y:S05]  /*0920*/  BSYNC.RECONVERGENT B1 ;  /* 0x0000000000017941 */ /* 0x000fea0003800200 */
.L_x_12:
[----:B------:R-:W-:Y:S05]  /*0930*/  WARPSYNC.ALL ;  /* 0x0000000000007948 */ /* 0x000fea0003800000 */
[----:B------:R-:W-:Y:S01]  /*0940*/  NOP ;  /* 0x0000000000007918 */ /* 0x000fe20000000000 */
[----:B------:R-:W1:Y:S02]  /*0950*/  LDC R7, c[0x0][0x39c] ;  /* 0x0000e700ff077b82 */ /* 0x000e640000000800 */
[----:B-1----:R-:W-:Y:S01]  /*0960*/  VIADD R7, R7, 0xffffffff ;  /* 0xffffffff07077836 */ /* 0x002fe20000000000 */
[----:B------:R-:W-:Y:S06]  /*0970*/  @P0 BRA `(.L_x_19) ;  /* 0x0000000000300947 */ /* 0x000fec0003800000 */
[----:B--2345:R-:W1:Y:S01]  /*0980*/  S2R R2, SR_LANEID ;  /* 0x0000000000027919 */ /* 0x03ce620000000000 */
[----:B------:R-:W-:Y:S05]  /*0990*/  WARPSYNC.ALL ;  /* 0x0000000000007948 */ /* 0x000fea0003800000 */
[----:B------:R-:W-:Y:S01]  /*09a0*/  NOP ;  /* 0x0000000000007918 */ /* 0x000fe20000000000 */
[----:B-1----:R-:W-:-:S05]  /*09b0*/  IMAD.SHL.U32 R8, R2, 0x4, RZ ;  /* 0x0000000402087824 */ /* 0x002fca00078e00ff */
[----:B------:R-:W1:Y:S01]  /*09c0*/  LDS R9, [R8+UR8] ;  /* 0x0000000808097984 */ /* 0x000e620008000800 */
[----:B------:R-:W-:-:S05]  /*09d0*/  IADD3 R2, P1, PT, R8, UR24, RZ ;  /* 0x0000001808027c10 */ /* 0x000fca000ff3e0ff */
[----:B------:R-:W-:-:S05]  /*09e0*/  IMAD.X R3, RZ, RZ, UR25, P1 ;  /* 0x00000019ff037e24 */ /* 0x000fca00088e06ff */
[----:B-1----:R1:W2:Y:S01]  /*09f0*/  ATOMG.E.EXCH.STRONG.GPU PT, RZ, [R2], R9 ;  /* 0x0000000902ff73a8 */ /* 0x0022a200041ee100 */
[----:B------:R-:W-:-:S04]  /*0a00*/  DEPBAR {5,4,3,2,1,0} ;  /* 0x0000003f0000791a */ /* 0x000fc80000000000 */
[----:B------:R-:W3:Y:S02]  /*0a10*/  CCTL.E.C.LDCU.IV.DEEP [UR24] ;  /* 0x0000000018007540 */ /* 0x000ee40009c08000 */
[----:B---3--:R1:W-:Y:S01]  /*0a20*/  UTMACCTL.IV [UR24] ;  /* 0x00000000180079b9 */ /* 0x0083e20008000000 */
[----:B------:R-:W-:Y:S01]  /*0a30*/  NOP ;  /* 0x0000000000007918 */ /* 0x000fe20000000000 */
.L_x_19:
[----:B------:R-:W-:Y:S05]  /*0a40*/  @P0 BRA `(.L_x_20) ;  /* 0x00000000000c0947 */ /* 0x000fea0003800000 */
[----:B------:R0:W-:Y:S01]  /*0a50*/  UTMACMDFLUSH ;  /* 0x00000000000079b7 */ /* 0x0001e20000000000 */
[----:B------:R-:W-:Y:S05]  /*0a60*/  @P0 BRA `(.L_x_20) ;  /* 0x0000000000040947 */ /* 0x000fea0003800000 */
[----:B------:R-:W-:-:S04]  /*0a70*/  DEPBAR.LE SB0, 0x0 ;  /* 0x000080000000791a */ /* 0x000fc80000000000 */
.L_x_20:
[----:B------:R-:W-:Y:S05]  /*0a80*/  WARPSYNC.ALL ;  /* 0x0000000000007948 */ /* 0x000fea0003800000 */
[----:B------:R-:W-:Y:S01]  /*0a90*/  NOP ;  /* 0x0000000000007918 */ /* 0x000fe20000000000 */
[----:B--2---:R-:W-:Y:S06]  /*0aa0*/  BAR.SYNC.DEFER_BLOCKING 0x0 ;  /* 0x0000000000007b1d */ /* 0x004fec0000010000 */
[----:B------:R-:W-:Y:S02]  /*0ab0*/  BSSY.RECONVERGENT B1, `(.L_x_21) ;  /* 0x000000b000017945 */ /* 0x000fe40003800200 */
[----:B------:R-:W-:Y:S06]  /*0ac0*/  BAR.SYNC.DEFER_BLOCKING 0x0 ;  /* 0x0000000000007b1d */ /* 0x000fec0000010000 */
[----:B------:R2:W-:Y:S01]  /*0ad0*/  @!P0 STS [R4], RZ ;  /* 0x000000ff04008388 */ /* 0x0005e20000000800 */
[----:B------:R-:W-:Y:S01]  /*0ae0*/  NOP ;  /* 0x0000000000007918 */ /* 0x000fe20000000000 */
[----:B------:R-:W-:Y:S05]  /*0af0*/  @P3 BRA `(.L_x_22) ;  /* 0x0000000000183947 */ /* 0x000fea0003800000 */
[----:B-1-345:R-:W1:Y:S01]  /*0b00*/  LDS R2, [UR8+0x8] ;  /* 0x00000808ff027984 */ /* 0x03ae620008000800 */
[----:B------:R-:W3:Y:S01]  /*0b10*/  LDC.64 R8, c[0x0][0x388] ;  /* 0x0000e200ff087b82 */ /* 0x000ee20000000a00 */
[----:B------:R-:W-:Y:S02]  /*0b20*/  IMAD.MOV.U32 R3, RZ, RZ, 0x70 ;  /* 0x00000070ff037424 */ /* 0x000fe400078e00ff */
[----:B---3--:R3:W-:Y:S03]  /*0b30*/  STS.64 [UR8], R8 ;  /* 0x00000008ff007988 */ /* 0x0087e60008000a08 */
[----:B-1----:R-:W-:-:S05]  /*0b40*/  LOP3.LUT R2, R2, 0x10, R3, 0xd8, !PT ;  /* 0x0000001002027812 */ /* 0x002fca00078ed803 */
[----:B------:R3:W-:Y:S02]  /*0b50*/  STS [UR8+0x8], R2 ;  /* 0x00000802ff007988 */ /* 0x0007e40008000808 */
.L_x_22:
[----:B-1----:R-:W-:Y:S05]  /*0b60*/  BSYNC.RECONVERGENT B1 ;  /* 0x0000000000017941 */ /* 0x002fea0003800200 */
.L_x_21:
[----:B------:R-:W-:Y:S04]  /*0b70*/  BSSY.RECONVERGENT B1, `(.L_x_23) ;  /* 0x000000a000017945 */ /* 0x000fe80003800200 */
[----:B------:R-:W-:Y:S05]  /*0b80*/  @P3 BRA `(.L_x_24) ;  /* 0x0000000000203947 */ /* 0x000fea0003800000 */
[----:B---345:R-:W1:Y:S01]  /*0b90*/  LDS R2, [UR8+0x34] ;  /* 0x00003408ff027984 */ /* 0x038e620008000800 */
[----:B------:R-:W-:Y:S02]  /*0ba0*/  IMAD.MOV.U32 R3, RZ, RZ, 0x7f000000 ;  /* 0x7f000000ff037424 */ /* 0x000fe400078e00ff */
[----:B------:R-:W-:Y:S01]  /*0bb0*/  @!P3 IMAD.MOV.U32 R8, RZ, RZ, 0x3f ;  /* 0x0000003fff08b424 */ /* 0x000fe200078e00ff */
[----:B------:R-:W3:Y:S02]  /*0bc0*/  @!P3 LDS R9, [UR8+0x38] ;  /* 0x00003808ff09b984 */ /* 0x000ee40008000800 */
[----:B-1----:R-:W-:Y:S02]  /*0bd0*/  LOP3.LUT R2, R2, 0xff000000, R3, 0xb8, !PT ;  /* 0xff00000002027812 */ /* 0x002fe400078eb803 */
[----:B---3--:R-:W-:-:S03]  /*0be0*/  @!P3 LOP3.LUT R3, R9, 0xff, R8, 0xb8, !PT ;  /* 0x000000ff0903b812 */ /* 0x008fc600078eb808 */
[----:B------:R1:W-:Y:S04]  /*0bf0*/  STS [UR8+0x34], R2 ;  /* 0x00003402ff007988 */ /* 0x0003e80008000808 */
[----:B------:R1:W-:Y:S02]  /*0c00*/  @!P3 STS [UR8+0x38], R3 ;  /* 0x00003803ff00b988 */ /* 0x0003e40008000808 */
.L_x_24:
[----:B------:R-:W-:Y:S05]  /*0c10*/  BSYNC.RECONVERGENT B1 ;  /* 0x0000000000017941 */ /* 0x000fea0003800200 */
.L_x_23:
[----:B------:R-:W-:Y:S04]  /*0c20*/  BSSY.RECONVERGENT B1, `(.L_x_25) ;  /* 0x0000004000017945 */ /* 0x000fe80003800200 */
[----:B------:R-:W-:Y:S05]  /*0c30*/  @P3 BRA `(.L_x_26) ;  /* 0x0000000000083947 */ /* 0x000fea0003800000 */
[----:B------:R1:W-:Y:S04]  /*0c40*/  STS [UR8+0x24], R5 ;  /* 0x00002405ff007988 */ /* 0x0003e80008000808 */
[----:B------:R1:W-:Y:S02]  /*0c50*/  STS [UR8+0x20], R7 ;  /* 0x00002007ff007988 */ /* 0x0003e40008000808 */
.L_x_26:
[----:B------:R-:W-:Y:S05]  /*0c60*/  BSYNC.RECONVERGENT B1 ;  /* 0x0000000000017941 */ /* 0x000fea0003800200 */
.L_x_25:
[----:B------:R-:W-:Y:S04]  /*0c70*/  BSSY.RECONVERGENT B2, `(.L_x_27) ;  /* 0x0000025000027945 */ /* 0x000fe80003800200 */
[----:B------:R-:W-:Y:S04]  /*0c80*/  BSSY.RELIABLE B1, `(.L_x_28) ;  /* 0x0000020000017945 */ /* 0x000fe80003800100 */
[----:B------:R-:W-:Y:S05]  /*0c90*/  @P3 BRA `(.L_x_29) ;  /* 0x00000000002c3947 */ /* 0x000fea0003800000 */
[----:B-1-345:R-:W1:Y:S01]  /*0ca0*/  LDS R2, [UR8+0x1c] ;  /* 0x00001c08ff027984 */ /* 0x03ae620008000800 */
[----:B------:R-:W3:Y:S02]  /*0cb0*/  LDC.64 R8, c[0x0][0x3b0] ;  /* 0x0000ec00ff087b82 */ /* 0x000ee40000000a00 */
[--C-:B---3--:R-:W-:Y:S02]  /*0cc0*/  SHF.R.U32.HI R5, RZ, 0x4, R9.reuse ;  /* 0x00000004ff057819 */ /* 0x108fe40000011609 */
[----:B------:R-:W-:-:S05]  /*0cd0*/  SHF.R.U64 R3, R8, 0x4, R9 ;  /* 0x0000000408037819 */ /* 0x000fca0000001209 */
[----:B------:R3:W-:Y:S01]  /*0ce0*/  STS [UR8+0xc], R3 ;  /* 0x00000c03ff007988 */ /* 0x0007e20008000808 */
[----:B-1----:R-:W-:-:S05]  /*0cf0*/  LOP3.LUT R2, R2, 0xf, R5, 0xb8, !PT ;  /* 0x0000000f02027812 */ /* 0x002fca00078eb805 */
[----:B------:R3:W-:Y:S01]  /*0d00*/  STS [UR8+0x1c], R2 ;  /* 0x00001c02ff007988 */ /* 0x0007e20008000808 */
[----:B------:R-:W-:Y:S05]  /*0d10*/  @P3 BRA `(.L_x_30) ;  /* 0x00000000001c3947 */ /* 0x000fea0003800000 */
[----:B---3--:R-:W1:Y:S02]  /*0d20*/  LDS R2, [UR8+0x34] ;  /* 0x00003408ff027984 */ /* 0x008e640008000800 */
[----:B-1----:R-:W-:-:S05]  /*0d30*/  LOP3.LUT R2, R2, 0x7, RZ, 0xb8, !PT ;  /* 0x0000000702027812 */ /* 0x002fca00078eb8ff */
[----:B------:R1:W-:Y:S02]  /*0d40*/  STS [UR8+0x34], R2 ;  /* 0x00003402ff007988 */ /* 0x0003e40008000808 */
.L_x_29:
[----:B------:R-:W-:Y:S05]  /*0d50*/  @P3 BRA `(.L_x_31) ;  /* 0x00000000001c3947 */ /* 0x000fea0003800000 */
[----:B-1-345:R-:W1:Y:S02]  /*0d60*/  LDS R2, [UR8+0x34] ;  /* 0x00003408ff027984 */ /* 0x03ae640008000800 */
[----:B-1----:R-:W-:-:S05]  /*0d70*/  LOP3.LUT R2, R2, 0x38, RZ, 0xb8, !PT ;  /* 0x0000003802027812 */ /* 0x002fca00078eb8ff */
[----:B------:R1:W-:Y:S02]  /*0d80*/  STS [UR8+0x34], R2 ;  /* 0x00003402ff007988 */ /* 0x0003e40008000808 */
.L_x_30:
[----:B------:R-:W-:Y:S05]  /*0d90*/  @P3 BRA `(.L_x_32) ;  /* 0x00000000001c3947 */ /* 0x000fea0003800000 */
[----:B-1-3--:R-:W1:Y:S02]  /*0da0*/  LDS R2, [UR8+0x8] ;  /* 0x00000808ff027984 */ /* 0x00ae640008000800 */
[----:B-1----:R-:W-:-:S05]  /*0db0*/  LOP3.LUT R2, R2, 0x780, RZ, 0xb8, !PT ;  /* 0x0000078002027812 */ /* 0x002fca00078eb8ff */
[----:B------:R1:W-:Y:S02]  /*0dc0*/  STS [UR8+0x8], R2 ;  /* 0x00000802ff007988 */ /* 0x0003e40008000808 */
.L_x_31:
[----:B------:R-:W-:Y:S05]  /*0dd0*/  @P3 BRA `(.L_x_33) ;  /* 0x0000000000283947 */ /* 0x000fea0003800000 */
[----:B-1-345:R-:W1:Y:S02]  /*0de0*/  LDS R2, [UR8+0x8] ;  /* 0x00000808ff027984 */ /* 0x03ae640008000800 */
[----:B-1----:R-:W-:-:S05]  /*0df0*/  LOP3.LUT R2, R2, 0x1800, RZ, 0xb8, !PT ;  /* 0x0000180002027812 */ /* 0x002fca00078eb8ff */
[----:B------:R4:W-:Y:S02]  /*0e00*/  STS [UR8+0x8], R2 ;  /* 0x00000802ff007988 */ /* 0x0009e40008000808 */
.L_x_32:
[----:B------:R-:W-:Y:S05]  /*0e10*/  @P3 BREAK.RELIABLE B1 ;  /* 0x0000000000013942 */ /* 0x000fea0003800100 */
[----:B------:R-:W-:Y:S05]  /*0e20*/  @P3 BRA `(.L_x_34) ;  /* 0x0000000000243947 */ /* 0x000fea0003800000 */
[----:B-1-34-:R-:W1:Y:S01]  /*0e30*/  LDS R2, [UR8+0x8] ;  /* 0x00000808ff027984 */ /* 0x01ae620008000800 */
[----:B------:R-:W-:-:S05]  /*0e40*/  IMAD.MOV.U32 R3, RZ, RZ, 0x6000 ;  /* 0x00006000ff037424 */ /* 0x000fca00078e00ff */
[----:B-1----:R-:W-:-:S04]  /*0e50*/  LOP3.LUT R2, R2, 0x6000, R3, 0xd8, !PT ;  /* 0x0000600002027812 */ /* 0x002fc800078ed803 */
[----:B------:R-:W-:-:S05]  /*0e60*/  LOP3.LUT R2, R2, 0x400000, RZ, 0xb8, !PT ;  /* 0x0040000002027812 */ /* 0x000fca00078eb8ff */
[----:B------:R1:W-:Y:S02]  /*0e70*/  STS [UR8+0x8], R2 ;  /* 0x00000802ff007988 */ /* 0x0003e40008000808 */
.L_x_33:
[----:B------:R-:W-:Y:S05]  /*0e80*/  BSYNC.RELIABLE B1 ;  /* 0x0000000000017941 */ /* 0x000fea0003800100 */
.L_x_28:
[----:B-1-345:R-:W1:Y:S02]  /*0e90*/  @!P3 LDS R2, [UR8+0x8] ;  /* 0x00000808ff02b984 */ /* 0x03ae640008000800 */
[----:B-1----:R-:W-:-:S05]  /*0ea0*/  @!P3 LOP3.LUT R2, R2, 0x8000, RZ, 0xb8, !PT ;  /* 0x000080000202b812 */ /* 0x002fca00078eb8ff */
[----:B------:R5:W-:Y:S02]  /*0eb0*/  @!P3 STS [UR8+0x8], R2 ;  /* 0x00000802ff00b988 */ /* 0x000be40008000808 */
.L_x_34:
[----:B------:R-:W-:Y:S05]  /*0ec0*/  BSYNC.RECONVERGENT B2 ;  /* 0x0000000000027941 */ /* 0x000fea0003800200 */
.L_x_27:
[----:B------:R-:W-:Y:S05]  /*0ed0*/  WARPSYNC.ALL ;  /* 0x0000000000007948 */ /* 0x000fea0003800000 */
[----:B------:R-:W-:Y:S01]  /*0ee0*/  NOP ;  /* 0x0000000000007918 */ /* 0x000fe20000000000 */
[----:B------:R-:W-:-:S04]  /*0ef0*/  UIADD3 UR5, UPT, UPT, UR4, 0x80, URZ ;  /* 0x0000008004057890 */ /* 0x000fc8000fffe0ff */
[----:B------:R-:W-:-:S04]  /*0f00*/  UIADD3 UR26, UP0, UPT, UR5, UR20, URZ ;  /* 0x00000014051a7290 */ /* 0x000fc8000ff1e0ff */
[----:B------:R-:W-:Y:S01]  /*0f10*/  ULEA.HI.X.SX32 UR27, UR5, UR21, 0x1, UP0 ;  /* 0x00000015051b7291 */ /* 0x000fe200080f0eff */
[----:B------:R-:W-:Y:S11]  /*0f20*/  @P0 BRA `(.L_x_35) ;  /* 0x0000000000300947 */ /* 0x000ff60003800000 */
[----:B-1-345:R-:W1:Y:S01]  /*0f30*/  S2R R2, SR_LANEID ;  /* 0x0000000000027919 */ /* 0x03ae620000000000 */
[----:B------:R-:W-:Y:S05]  /*0f40*/  WARPSYNC.ALL ;  /* 0x0000000000007948 */ /* 0x000fea0003800000 */
[----:B------:R-:W-:Y:S01]  /*0f50*/  NOP ;  /* 0x0000000000007918 */ /* 0x000fe20000000000 */
[----:B-1----:R-:W-:-:S05]  /*0f60*/  IMAD.SHL.U32 R8, R2, 0x4, RZ ;  /* 0x0000000402087824 */ /* 0x002fca00078e00ff */
[----:B------:R-:W1:Y:S01]  /*0f70*/  LDS R5, [R8+UR8] ;  /* 0x0000000808057984 */ /* 0x000e620008000800 */
[----:B------:R-:W-:-:S05]  /*0f80*/  IADD3 R2, P1, PT, R8, UR26, RZ ;  /* 0x0000001a08027c10 */ /* 0x000fca000ff3e0ff */
[----:B------:R-:W-:-:S05]  /*0f90*/  IMAD.X R3, RZ, RZ, UR27, P1 ;  /* 0x0000001bff037e24 */ /* 0x000fca00088e06ff */
[----:B-1----:R1:W3:Y:S01]  /*0fa0*/  ATOMG.E.EXCH.STRONG.GPU PT, RZ, [R2], R5 ;  /* 0x0000000502ff73a8 */ /* 0x0022e200041ee100 */
[----:B------:R-:W-:-:S04]  /*0fb0*/  DEPBAR {5,4,3,2,1,0} ;  /* 0x0000003f0000791a */ /* 0x000fc80000000000 */
[----:B------:R-:W4:Y:S02]  /*0fc0*/  CCTL.E.C.LDCU.IV.DEEP [UR26] ;  /* 0x000000001a007540 */ /* 0x000f240009c08000 */
[----:B----4-:R1:W-:Y:S01]  /*0fd0*/  UTMACCTL.IV [UR26] ;  /* 0x000000001a0079b9 */ /* 0x0103e20008000000 */
[----:B------:R-:W-:Y:S01]  /*0fe0*/  NOP ;  /* 0x0000000000007918 */ /* 0x000fe20000000000 */
.L_x_35:
[----:B------:R-:W-:Y:S05]  /*0ff0*/  @P0 BRA `(.L_x_36) ;  /* 0x00000000000c0947 */ /* 0x000fea0003800000 */
[----:B------:R0:W-:Y:S01]  /*1000*/  UTMACMDFLUSH ;  /* 0x00000000000079b7 */ /* 0x0001e20000000000 */
[----:B------:R-:W-:Y:S05]  /*1010*/  @P0 BRA `(.L_x_36) ;  /* 0x0000000000040947 */ /* 0x000fea0003800000 */
[----:B------:R-:W-:-:S04]  /*1020*/  DEPBAR.LE SB0, 0x0 ;  /* 0x000080000000791a */ /* 0x000fc80000000000 */
.L_x_36:
[----:B------:R-:W-:Y:S05]  /*1030*/  WARPSYNC.ALL ;  /* 0x0000000000007948 */ /* 0x000fea0003800000 */
[----:B------:R-:W-:Y:S01]  /*1040*/  NOP ;  /* 0x0000000000007918 */ /* 0x000fe20000000000 */
[----:B---3--:R-:W-:Y:S06]  /*1050*/  BAR.SYNC.DEFER_BLOCKING 0x0 ;  /* 0x0000000000007b1d */ /* 0x008fec0000010000 */
[----:B------:R-:W-:Y:S02]  /*1060*/  BSSY.RECONVERGENT B2, `(.L_x_37) ;  /* 0x000000b000027945 */ /* 0x000fe40003800200 */
[----:B------:R-:W-:Y:S06]  /*1070*/  BAR.SYNC.DEFER_BLOCKING 0x0 ;  /* 0x0000000000007b1d */ /* 0x000fec0000010000 */
[----:B------:R3:W-:Y:S01]  /*1080*/  @!P0 STS [R4], RZ ;  /* 0x000000ff04008388 */ /* 0x0007e20000000800 */
[----:B------:R-:W-:Y:S01]  /*1090*/  NOP ;  /* 0x0000000000007918 */ /* 0x000fe20000000000 */
[----:B------:R-:W-:Y:S05]  /*10a0*/  @P3 BRA `(.L_x_38) ;  /* 0x0000000000183947 */ /* 0x000fea0003800000 */
[----:B-1--45:R-:W1:Y:S01]  /*10b0*/  LDS R2, [UR8+0x8] ;  /* 0x00000808ff027984 */ /* 0x032e620008000800 */
[----:B--23--:R-:W2:Y:S01]  /*10c0*/  LDC.64 R4, c[0x0][0x390] ;  /* 0x0000e400ff047b82 */ /* 0x00cea20000000a00 */
[----:B------:R-:W-:Y:S02]  /*10d0*/  IMAD.MOV.U32 R3, RZ, RZ, 0x70 ;  /* 0x00000070ff037424 */ /* 0x000fe400078e00ff */
[----:B--2---:R2:W-:Y:S03]  /*10e0*/  STS.64 [UR8], R4 ;  /* 0x00000004ff007988 */ /* 0x0045e60008000a08 */
[----:B-1----:R-:W-:-:S05]  /*10f0*/  LOP3.LUT R2, R2, 0x10, R3, 0xd8, !PT ;  /* 0x0000001002027812 */ /* 0x002fca00078ed803 */
[----:B------:R2:W-:Y:S02]  /*1100*/  STS [UR8+0x8], R2 ;  /* 0x00000802ff007988 */ /* 0x0005e40008000808 */
.L_x_38:
[----:B-1----:R-:W-:Y:S05]  /*1110*/  BSYNC.RECONVERGENT B2 ;  /* 0x0000000000027941 */ /* 0x002fea0003800200 */
.L_x_37:
[----:B------:R-:W-:Y:S04]  /*1120*/  BSSY.RECONVERGENT B3, `(.L_x_39) ;  /* 0x0000033000037945 */ /* 0x000fe80003800200 */
[----:B------:R-:W-:Y:S04]  /*1130*/  BSSY.RELIABLE B2, `(.L_x_40) ;  /* 0x000002e000027945 */ /* 0x000fe80003800100 */
[----:B------:R-:W-:Y:S05]  /*1140*/  @P3 BRA `(.L_x_41) ;  /* 0x0000000000243947 */ /* 0x000fea0003800000 */
[----:B--2-45:R-:W1:Y:S01]  /*1150*/  LDS R2, [UR8+0x34] ;  /* 0x00003408ff027984 */ /* 0x034e620008000800 */
[----:B------:R-:W-:-:S05]  /*1160*/  IMAD.MOV.U32 R3, RZ, RZ, 0x7f000000 ;  /* 0x7f000000ff037424 */ /* 0x000fca00078e00ff */
[----:B-1----:R-:W-:-:S05]  /*1170*/  LOP3.LUT R2, R2, 0xff000000, R3, 0xb8, !PT ;  /* 0xff00000002027812 */ /* 0x002fca00078eb803 */
[----:B------:R1:W-:Y:S01]  /*1180*/  STS [UR8+0x34], R2 ;  /* 0x00003402ff007988 */ /* 0x0003e20008000808 */
[----:B------:R-:W-:Y:S05]  /*1190*/  @P3 BRA `(.L_x_42) ;  /* 0x0000000000183947 */ /* 0x000fea0003800000 */
[----:B-1----:R-:W1:Y:S01]  /*11a0*/  LDS R2, [UR8+0x38] ;  /* 0x00003808ff027984 */ /* 0x002e620008000800 */
[----:B------:R-:W-:-:S05]  /*11b0*/  IMAD.MOV.U32 R3, RZ, RZ, 0x7f ;  /* 0x0000007fff037424 */ /* 0x000fca00078e00ff */
[----:B-1----:R-:W-:-:S05]  /*11c0*/  LOP3.LUT R2, R2, 0xff, R3, 0xb8, !PT ;  /* 0x000000ff02027812 */ /* 0x002fca00078eb803 */
[----:B------:R1:W-:Y:S02]  /*11d0*/  STS [UR8+0x38], R2 ;  /* 0x00003802ff007988 */ /* 0x0003e40008000808 */
.L_x_41:
[----:B------:R-:W-:Y:S05]  /*11e0*/  @P3 BRA `(.L_x_43) ;  /* 0x00000000000c3947 */ /* 0x000fea0003800000 */
[----:B------:R1:W-:Y:S02]  /*11f0*/  STS [UR8+0x20], R7 ;  /* 0x00002007ff007988 */ /* 0x0003e40008000808 */
.L_x_42:
[----:B------:R-:W-:Y:S05]  /*1200*/  @P3 BRA `(.L_x_44) ;  /* 0x0000000000243947 */ /* 0x000fea0003800000 */
[----:B------:R1:W-:Y:S02]  /*1210*/  STS [UR8+0x24], R6 ;  /* 0x00002406ff007988 */ /* 0x0003e40008000808 */
.L_x_43:
[----:B------:R-:W-:Y:S05]  /*1220*/  @P3 BRA `(.L_x_45) ;  /* 0x00000000002c3947 */ /* 0x000fea0003800000 */
[----:B-12-45:R-:W1:Y:S01]  /*1230*/  LDS R2, [UR8+0x1c] ;  /* 0x00001c08ff027984 */ /* 0x036e620008000800 */
[----:B------:R-:W2:Y:S02]  /*1240*/  LDC.64 R6, c[0x0][0x3b8] ;  /* 0x0000ee00ff067b82 */ /* 0x000ea40000000a00 */
[--C-:B--2---:R-:W-:Y:S02]  /*1250*/  SHF.R.U32.HI R5, RZ, 0x4, R7.reuse ;  /* 0x00000004ff057819 */ /* 0x104fe40000011607 */
[----:B------:R-:W-:-:S05]  /*1260*/  SHF.R.U64 R3, R6, 0x4, R7 ;  /* 0x0000000406037819 */ /* 0x000fca0000001207 */
[----:B------:R2:W-:Y:S01]  /*1270*/  STS [UR8+0xc], R3 ;  /* 0x00000c03ff007988 */ /* 0x0005e20008000808 */
[----:B-1----:R-:W-:-:S05]  /*1280*/  LOP3.LUT R2, R2, 0xf, R5, 0xb8, !PT ;  /* 0x0000000f02027812 */ /* 0x002fca00078eb805 */
[----:B------:R2:W-:Y:S02]  /*1290*/  STS [UR8+0x1c], R2 ;  /* 0x00001c02ff007988 */ /* 0x0005e40008000808 */
.L_x_44:
[----:B------:R-:W-:Y:S05]  /*12a0*/  @P3 BRA `(.L_x_46) ;  /* 0x00000000001c3947 */ /* 0x000fea0003800000 */
[----:B-12-45:R-:W1:Y:S02]  /*12b0*/  LDS R2, [UR8+0x34] ;  /* 0x00003408ff027984 */ /* 0x036e640008000800 */
[----:B-1----:R-:W-:-:S05]  /*12c0*/  LOP3.LUT R2, R2, 0x7, RZ, 0xb8, !PT ;  /* 0x0000000702027812 */ /* 0x002fca00078eb8ff */
[----:B------:R1:W-:Y:S02]  /*12d0*/  STS [UR8+0x34], R2 ;  /* 0x00003402ff007988 */ /* 0x0003e40008000808 */
.L_x_45:
[----:B------:R-:W-:Y:S05]  /*12e0*/  @P3 BRA `(.L_x_47) ;  /* 0x00000000001c3947 */ /* 0x000fea0003800000 */
[----:B-12-45:R-:W1:Y:S02]  /*12f0*/  LDS R2, [UR8+0x34] ;  /* 0x00003408ff027984 */ /* 0x036e640008000800 */
[----:B-1----:R-:W-:-:S05]  /*1300*/  LOP3.LUT R2, R2, 0x38, RZ, 0xb8, !PT ;  /* 0x0000003802027812 */ /* 0x002fca00078eb8ff */
[----:B------:R1:W-:Y:S02]  /*1310*/  STS [UR8+0x34], R2 ;  /* 0x00003402ff007988 */ /* 0x0003e40008000808 */
.L_x_46:
[----:B------:R-:W-:Y:S05]  /*1320*/  @P3 BRA `(.L_x_48) ;  /* 0x00000000001c3947 */ /* 0x000fea0003800000 */
[----:B-12-45:R-:W1:Y:S02]  /*1330*/  LDS R2, [UR8+0x8] ;  /* 0x00000808ff027984 */ /* 0x036e640008000800 */
[----:B-1----:R-:W-:-:S05]  /*1340*/  LOP3.LUT R2, R2, 0x780, RZ, 0xb8, !PT ;  /* 0x0000078002027812 */ /* 0x002fca00078eb8ff */
[----:B------:R1:W-:Y:S02]  /*1350*/  STS [UR8+0x8], R2 ;  /* 0x00000802ff007988 */ /* 0x0003e40008000808 */
.L_x_47:
[----:B------:R-:W-:Y:S05]  /*1360*/  @P3 BRA `(.L_x_49) ;  /* 0x0000000000283947 */ /* 0x000fea0003800000 */
[----:B-12-45:R-:W1:Y:S02]  /*1370*/  LDS R2, [UR8+0x8] ;  /* 0x00000808ff027984 */ /* 0x036e640008000800 */
[----:B-1----:R-:W-:-:S05]  /*1380*/  LOP3.LUT R2, R2, 0x1800, RZ, 0xb8, !PT ;  /* 0x0000180002027812 */ /* 0x002fca00078eb8ff */
[----:B------:R1:W-:Y:S02]  /*1390*/  STS [UR8+0x8], R2 ;  /* 0x00000802ff007988 */ /* 0x0003e40008000808 */
.L_x_48:
[----:B------:R-:W-:Y:S05]  /*13a0*/  @P3 BREAK.RELIABLE B2 ;  /* 0x0000000000023942 */ /* 0x000fea0003800100 */
[----:B------:R-:W-:Y:S05]  /*13b0*/  @P3 BRA `(.L_x_50) ;  /* 0x0000000000243947 */ /* 0x000fea0003800000 */
[----:B-12-45:R-:W1:Y:S01]  /*13c0*/  LDS R2, [UR8+0x8] ;  /* 0x00000808ff027984 */ /* 0x036e620008000800 */
[----:B------:R-:W-:-:S05]  /*13d0*/  IMAD.MOV.U32 R3, RZ, RZ, 0x6000 ;  /* 0x00006000ff037424 */ /* 0x000fca00078e00ff */
[----:B-1----:R-:W-:-:S04]  /*13e0*/  LOP3.LUT R2, R2, 0x6000, R3, 0xd8, !PT ;  /* 0x0000600002027812 */ /* 0x002fc800078ed803 */
[----:B------:R-:W-:-:S05]  /*13f0*/  LOP3.LUT R2, R2, 0x400000, RZ, 0xb8, !PT ;  /* 0x0040000002027812 */ /* 0x000fca00078eb8ff */
[----:B------:R1:W-:Y:S02]  /*1400*/  STS [UR8+0x8], R2 ;  /* 0x00000802ff007988 */ /* 0x0003e40008000808 */
.L_x_49:
[----:B------:R-:W-:Y:S05]  /*1410*/  BSYNC.RELIABLE B2 ;  /* 0x0000000000027941 */ /* 0x000fea0003800100 */
.L_x_40:
[----:B-12-45:R-:W1:Y:S02]  /*1420*/  @!P3 LDS R2, [UR8+0x8] ;  /* 0x00000808ff02b984 */ /* 0x036e640008000800 */
[----:B-1----:R-:W-:-:S05]  /*1430*/  @!P3 LOP3.LUT R2, R2, 0x8000, RZ, 0xb8, !PT ;  /* 0x000080000202b812 */ /* 0x002fca00078eb8ff */
[----:B------:R1:W-:Y:S02]  /*1440*/  @!P3 STS [UR8+0x8], R2 ;  /* 0x00000802ff00b988 */ /* 0x0003e40008000808 */
.L_x_50:
[----:B------:R-:W-:Y:S05]  /*1450*/  BSYNC.RECONVERGENT B3 ;  /* 0x0000000000037941 */ /* 0x000fea0003800200 */
.L_x_39:
        /* <DEDUP_REMOVED lines=9> */
[----:B-1-3--:R-:W-:-:S05]  /*14f0*/  IMAD.SHL.U32 R4, R2, 0x4, RZ ;  /* 0x0000000402047824 */ /* 0x00afca00078e00ff */
        /* <DEDUP_REMOVED lines=8> */
.L_x_51:
[----:B------:R-:W-:Y:S05]  /*1580*/  @P0 BRA `(.L_x_52) ;  /* 0x00000000000c0947 */ /* 0x000fea0003800000 */
[----:B------:R0:W-:Y:S01]  /*1590*/  UTMACMDFLUSH ;  /* 0x00000000000079b7 */ /* 0x0001e20000000000 */
[----:B------:R-:W-:Y:S05]  /*15a0*/  @P0 BRA `(.L_x_52) ;  /* 0x0000000000040947 */ /* 0x000fea0003800000 */
[----:B------:R-:W-:-:S04]  /*15b0*/  DEPBAR.LE SB0, 0x0 ;  /* 0x000080000000791a */ /* 0x000fc80000000000 */
.L_x_52:
[----:B------:R-:W-:Y:S05]  /*15c0*/  WARPSYNC.ALL ;  /* 0x0000000000007948 */ /* 0x000fea0003800000 */
[----:B------:R-:W-:Y:S01]  /*15d0*/  NOP ;  /* 0x0000000000007918 */ /* 0x000fe20000000000 */
[----:B--2---:R-:W-:Y:S01]  /*15e0*/  BAR.SYNC.DEFER_BLOCKING 0x0 ;  /* 0x0000000000007b1d */ /* 0x004fe20000010000 */
[----:B-1--45:R-:W-:Y:S01]  /*15f0*/  SHF.R.U32.HI R2, RZ, 0x5, R0 ;  /* 0x00000005ff027819 */ /* 0x032fe20000011600 */
[----:B------:R-:W-:Y:S01]  /*1600*/  UIADD3 UR15, UPT, UPT, UR8, 0x8010, URZ ;  /* 0x00008010080f7890 */ /* 0x000fe2000fffe0ff */
[----:B------:R-:W-:Y:S01]  /*1610*/  ISETP.GE.AND P0, PT, R10, 0x1, PT ;  /* 0x000000010a00780c */ /* 0x000fe20003f06270 */
[----:B------:R-:W-:Y:S01]  /*1620*/  USHF.L.U32 UR19, UR7, 0x7, URZ ;  /* 0x0000000707137899 */ /* 0x000fe200080006ff */
[----:B------:R-:W-:Y:S01]  /*1630*/  R2UR UR22, R2 ;  /* 0x00000000021672ca */ /* 0x000fe200000e0000 */
[----:B------:R-:W-:Y:S01]  /*1640*/  VOTEU.ALL UP0, P3 ;  /* 0x0000000000ff7886 */ /* 0x000fe20001800000 */
[----:B------:R-:W-:Y:S01]  /*1650*/  UMOV UR4, 0x1 ;  /* 0x0000000100047882 */ /* 0x000fe20000000000 */
[----:B------:R-:W-:Y:S01]  /*1660*/  VOTEU.ALL UP1, P3 ;  /* 0x0000000000ff7886 */ /* 0x000fe20001820000 */
[----:B------:R-:W-:Y:S01]  /*1670*/  USHF.L.U32 UR14, UR9, 0x7, URZ ;  /* 0x00000007090e7899 */ /* 0x000fe200080006ff */
[----:B------:R-:W-:Y:S01]  /*1680*/  BSSY.RECONVERGENT B3, `(.L_x_53) ;  /* 0x0000018000037945 */ /* 0x000fe20003800200 */
[----:B------:R-:W-:-:S04]  /*1690*/  @!UP0 UIADD3 UR10, UPT, UPT, -UR4, 0x100000, URZ ;  /* 0x00100000040a8890 */ /* 0x000fc8000fffe1ff */
[----:B------:R-:W-:Y:S02]  /*16a0*/  @!UP0 USHF.L.U32 UR11, UR10, 0xb, URZ ;  /* 0x0000000b0a0b8899 */ /* 0x000fe400080006ff */
[----:B------:R-:W-:Y:S02]  /*16b0*/  @!UP0 USHF.L.U32 UR10, UR10, 0x1, URZ ;  /* 0x000000010a0a8899 */ /* 0x000fe400080006ff */
[----:B------:R-:W-:-:S04]  /*16c0*/  @!UP0 UIADD3 UR4, UPT, UPT, -UR4, 0x100000, URZ ;  /* 0x0010000004048890 */ /* 0x000fc8000fffe1ff */
[----:B------:R-:W-:Y:S02]  /*16d0*/  @!UP0 USHF.L.U32 UR5, UR4, 0xb, URZ ;  /* 0x0000000b04058899 */ /* 0x000fe400080006ff */
[----:B------:R-:W-:Y:S01]  /*16e0*/  @!UP0 USHF.L.U32 UR4, UR4, 0x1, URZ ;  /* 0x0000000104048899 */ /* 0x000fe200080006ff */
[----:B------:R-:W-:Y:S01]  /*16f0*/  VOTEU.ALL UP0, P3 ;  /* 0x0000000000ff7886 */ /* 0x000fe20001800000 */
[----:B------:R-:W1:Y:S04]  /*1700*/  FENCE.VIEW.ASYNC.S ;  /* 0x00000000000073c6 */ /* 0x000e680000000000 */
[----:B-1----:R1:W2:Y:S06]  /*1710*/  @!UP0 SYNCS.EXCH.64 URZ, [UR8+0x8000], UR10 ;  /* 0x0080000a08ff85b2 */ /* 0x0022ac0008000100 */
[----:B------:R1:W2:Y:S02]  /*1720*/  @!UP1 SYNCS.EXCH.64 URZ, [UR8+0x8010], UR4 ;  /* 0x0080100408ff95b2 */ /* 0x0002a40008000100 */
[----:B--2---:R-:W-:Y:S06]  /*1730*/  BAR.SYNC.DEFER_BLOCKING 0x0 ;  /* 0x0000000000007b1d */ /* 0x004fec0000010000 */
[----:B------:R-:W-:Y:S05]  /*1740*/  @P3 BRA `(.L_x_54) ;  /* 0x00000000002c3947 */ /* 0x000fea0003800000 */
[----:B-1----:R-:W-:Y:S02]  /*1750*/  UMOV UR4, 0x1 ;  /* 0x0000000100047882 */ /* 0x002fe40000000000 */
[----:B------:R-:W-:-:S04]  /*1760*/  UIADD3 UR10, UPT, UPT, -UR4, 0x100000, URZ ;  /* 0x00100000040a7890 */ /* 0x000fc8000fffe1ff */
[----:B------:R-:W-:Y:S02]  /*1770*/  USHF.L.U32 UR11, UR10, 0xb, URZ ;  /* 0x0000000b0a0b7899 */ /* 0x000fe400080006ff */
[----:B------:R-:W-:Y:S02]  /*1780*/  USHF.L.U32 UR10, UR10, 0x1, URZ ;  /* 0x000000010a0a7899 */ /* 0x000fe400080006ff */
[----:B------:R-:W-:-:S04]  /*1790*/  UIADD3 UR4, UPT, UPT, -UR4, 0x100000, URZ ;  /* 0x0010000004047890 */ /* 0x000fc8000fffe1ff */
[----:B------:R-:W-:Y:S02]  /*17a0*/  USHF.L.U32 UR5, UR4, 0xb, URZ ;  /* 0x0000000b04057899 */ /* 0x000fe400080006ff */
[----:B------:R-:W-:Y:S01]  /*17b0*/  USHF.L.U32 UR4, UR4, 0x1, URZ ;  /* 0x0000000104047899 */ /* 0x000fe200080006ff */
[----:B------:R-:W1:Y:S03]  /*17c0*/  FENCE.VIEW.ASYNC.S ;  /* 0x00000000000073c6 */ /* 0x000e660000000000 */
[----:B-1----:R2:W4:Y:S08]  /*17d0*/  SYNCS.EXCH.64 URZ, [UR8+0x8008], UR10 ;  /* 0x0080080a08ff75b2 */ /* 0x0025300008000100 */
[----:B------:R2:W5:Y:S02]  /*17e0*/  SYNCS.EXCH.64 URZ, [UR8+0x8018], UR4 ;  /* 0x0080180408ff75b2 */ /* 0x0005640008000100 */
[----:B--2---:R-:W-:Y:S01]  /*17f0*/  NOP ;  /* 0x0000000000007918 */ /* 0x004fe20000000000 */
.L_x_54:
[----:B-1----:R-:W-:Y:S05]  /*1800*/  BSYNC.RECONVERGENT B3 ;  /* 0x0000000000037941 */ /* 0x002fea0003800200 */
.L_x_53:
[----:B------:R-:W-:Y:S05]  /*1810*/  @!P0 BRA `(.L_x_55) ;  /* 0x00000008001c8947 */ /* 0x000fea0003800000 */
[----:B----45:R-:W-:Y:S01]  /*1820*/  BAR.SYNC.DEFER_BLOCKING 0x0 ;  /* 0x0000000000007b1d */ /* 0x030fe20000010000 */
[----:B------:R-:W-:Y:S01]  /*1830*/  @!P3 IMAD.MOV.U32 R2, RZ, RZ, 0x4000 ;  /* 0x00004000ff02b424 */ /* 0x000fe200078e00ff */
[----:B------:R-:W-:Y:S02]  /*1840*/  ELECT P1, URZ, PT ;  /* 0x0000000000ff782f */ /* 0x000fe40003820000 */
[----:B------:R-:W-:Y:S02]  /*1850*/  ELECT P0, URZ, PT ;  /* 0x0000000000ff782f */ /* 0x000fe40003800000 */
[C---:B------:R-:W-:Y:S01]  /*1860*/  ISETP.LT.U32.AND P1, PT, R68.reuse, 0x20, P1 ;  /* 0x000000204400780c */ /* 0x040fe20000f21070 */
[----:B------:R-:W-:Y:S01]  /*1870*/  UMOV UR11, UR19 ;  /* 0x00000013000b7c82 */ /* 0x000fe20008000000 */
[----:B------:R-:W-:Y:S01]  /*1880*/  ISETP.LT.U32.AND P0, PT, R68, 0x20, P0 ;  /* 0x000000204400780c */ /* 0x000fe20000701070 */
[----:B------:R-:W-:Y:S01]  /*1890*/  UIADD3 UR4, UPT, UPT, UR8, 0x4000, URZ ;  /* 0x0000400008047890 */ /* 0x000fe2000fffe0ff */
[----:B------:R-:W-:-:S09]  /*18a0*/  UMOV UR6, UR14 ;  /* 0x0000000e00067c82 */ /* 0x000fd20008000000 */
[----:B------:R-:W-:Y:S01]  /*18b0*/  VOTEU.ANY UP0, P1 ;  /* 0x0000000000ff7886 */ /* 0x000fe20000800100 */
[----:B------:R-:W-:Y:S01]  /*18c0*/  VOTEU.ANY UP2, P1 ;  /* 0x0000000000ff7886 */ /* 0x000fe20000840100 */
[----:B------:R-:W-:Y:S01]  /*18d0*/  VOTEU.ANY UP1, P0 ;  /* 0x0000000000ff7886 */ /* 0x000fe20000020100 */
[----:B------:R-:W-:Y:S01]  /*18e0*/  VOTEU.ANY UP3, P0 ;  /* 0x0000000000ff7886 */ /* 0x000fe20000060100 */
[----:B------:R1:W-:Y:S01]  /*18f0*/  @!P3 SYNCS.ARRIVE.TRANS64 RZ, [UR8+0x8000], R2 ;  /* 0x00800002ffffb9a7 */ /* 0x0003e20008000008 */
[----:B------:R2:W-:Y:S06]  /*1900*/  MEMBAR.ALL.CTA ;  /* 0x0000000000007992 */ /* 0x0005ec0000008000 */
[----:B--2---:R-:W2:Y:S01]  /*1910*/  FENCE.VIEW.ASYNC.S ;  /* 0x00000000000073c6 */ /* 0x004ea20000000000 */
[----:B------:R-:W-:Y:S01]  /*1920*/  @UP0 UIADD3 UR9, UPT, UPT, UR8, 0x8000, URZ ;  /* 0x0000800008090890 */ /* 0x000fe2000fffe0ff */
[----:B------:R-:W-:Y:S01]  /*1930*/  @UP0 UMOV UR10, URZ ;  /* 0x000000ff000a0c82 */ /* 0x000fe20008000000 */
[----:B------:R-:W-:Y:S01]  /*1940*/  @UP1 UIADD3 UR5, UPT, UPT, UR8, 0x8000, URZ ;  /* 0x0000800008051890 */ /* 0x000fe2000fffe0ff */
[----:B------:R-:W-:Y:S01]  /*1950*/  @UP1 UMOV UR7, URZ ;  /* 0x000000ff00071c82 */ /* 0x000fe20008000000 */
[----:B------:R-:W-:Y:S01]  /*1960*/  UISETP.NE.U32.AND UP0, UPT, UR22, URZ, UPT ;  /* 0x000000ff1600728c */ /* 0x000fe2000bf05070 */
[----:B--2---:R-:W-:Y:S06]  /*1970*/  BAR.SYNC.DEFER_BLOCKING 0x0 ;  /* 0x0000000000007b1d */ /* 0x004fec0000010000 */
[----:B------:R1:W-:Y:S02]  /*1980*/  @UP2 UTMALDG.2D [UR8], [UR24] ;  /* 0x00000008180025b4 */ /* 0x0003e40008008000 */
[----:B------:R-:W-:Y:S06]  /*1990*/  BAR.SYNC.DEFER_BLOCKING 0x0 ;  /* 0x0000000000007b1d */ /* 0x000fec0000010000 */
[----:B------:R1:W-:Y:S02]  /*19a0*/  @UP3 UTMALDG.2D [UR4], [UR26] ;  /* 0x000000041a0035b4 */ /* 0x0003e40008008000 */
[----:B------:R-:W-:Y:S06]  /*19b0*/  BAR.SYNC.DEFER_BLOCKING 0x0 ;  /* 0x0000000000007b1d */ /* 0x000fec0000010000 */
[----:B------:R-:W2:Y:S02]  /*19c0*/  SYNCS.PHASECHK.TRANS64.TRYWAIT P0, [UR8+0x8000], RZ ;  /* 0x008000ffff0075a7 */ /* 0x000ea40008001108 */
[----:B-12---:R-:W-:Y:S05]  /*19d0*/  @!P0 BRA `(.L_x_56) ;  /* 0x0000000c00908947 */ /* 0x006fea0003800000 */
.L_x_70:
[----:B------:R-:W-:Y:S05]  /*19e0*/  BRA.U UP0, `(.L_x_57) ;  /* 0x0000000100547547 */ /* 0x000fea000b800000 */
[----:B------:R-:W-:Y:S02]  /*19f0*/  USHF.R.U32.HI UR5, URZ, 0x4, UR8 ;  /* 0x00000004ff057899 */ /* 0x000fe40008011608 */
[----:B------:R-:W-:Y:S02]  /*1a00*/  USHF.R.U32.HI UR6, URZ, 0x4, UR4 ;  /* 0x00000004ff067899 */ /* 0x000fe40008011604 */
[----:B------:R-:W-:Y:S02]  /*1a10*/  USGXT.U32 UR4, UR5, 0xe ;  /* 0x0000000e0504789a */ /* 0x000fe40008000000 */
[----:B------:R-:W-:Y:S01]  /*1a20*/  USGXT.U32 UR6, UR6, 0xe ;  /* 0x0000000e0606789a */ /* 0x000fe20008000000 */
[----:B------:R-:W-:Y:S01]  /*1a30*/  UMOV UR10, 0xfffffffe ;  /* 0xfffffffe000a7882 */ /* 0x000fe20000000000 */
[----:B------:R-:W-:Y:S01]  /*1a40*/  UMOV UR11, 0x7fffbfdf ;  /* 0x7fffbfdf000b7882 */ /* 0x000fe20000000000 */
[----:B------:R-:W-:Y:S01]  /*1a50*/  UMOV UR12, 0x100 ;  /* 0x00000100000c7882 */ /* 0x000fe20000000000 */
[----:B------:R-:W-:Y:S01]  /*1a60*/  UMOV UR13, 0x40004040 ;  /* 0x40004040000d7882 */ /* 0x000fe20000000000 */
[----:B------:R-:W-:Y:S01]  /*1a70*/  UMOV UR5, URZ ;  /* 0x000000ff00057c82 */ /* 0x000fe20008000000 */
[----:B------:R-:W-:Y:S01]  /*1a80*/  UMOV UR7, URZ ;  /* 0x000000ff00077c82 */ /* 0x000fe20008000000 */
[----:B------:R-:W-:-:S02]  /*1a90*/  UIADD3.64 UR10, UPT, UPT, UR4, -UR10, URZ ;  /* 0x8000000a040a7297 */ /* 0x000fc4000fffe0ff */
[----:B------:R-:W-:Y:S01]  /*1aa0*/  UIADD3.64 UR12, UPT, UPT, UR6, UR12, URZ ;  /* 0x0000000c060c7297 */ /* 0x000fe2000fffe0ff */
[----:B------:R-:W-:Y:S01]  /*1ab0*/  UMOV UR16, 0x0 ;  /* 0x0000000000107882 */ /* 0x000fe20000000000 */
[----:B------:R-:W-:Y:S01]  /*1ac0*/  UMOV UR17, 0x8210010 ;  /* 0x0821001000117882 */ /* 0x000fe20000000000 */
[----:B------:R-:W-:Y:S01]  /*1ad0*/  UMOV UR5, 0x80004020 ;  /* 0x8000402000057882 */ /* 0x000fe20000000000 */
[----:B------:R-:W-:Y:S01]  /*1ae0*/  UMOV UR7, 0x40004040 ;  /* 0x4000404000077882 */ /* 0x000fe20000000000 */
[----:B------:R-:W-:Y:S01]  /*1af0*/  UMOV UR28, 0x0 ;  /* 0x00000000001c7882 */ /* 0x000fe20000000000 */
[----:B------:R-:W-:Y:S01]  /*1b00*/  UMOV UR29, 0x8210010 ;  /* 0x08210010001d7882 */ /* 0x000fe20000000000 */
[----:B------:R1:W-:Y:S02]  /*1b10*/  UTCQMMA gdesc[UR4], gdesc[UR6], tmem[UR23], tmem[UR16], idesc[UR17], !UPT ;  /* 0x00ff1006040075ea */ /* 0x0003e4000f800317 */
[----:B------:R1:W-:Y:S01]  /*1b20*/  UTCQMMA gdesc[UR10], gdesc[UR12], tmem[UR23], tmem[UR28], idesc[UR29], UPT ;  /* 0x00ff1c0c0a0075ea */ /* 0x0003e2000b800317 */
[----:B------:R-:W-:-:S02]  /*1b30*/  NOP ;  /* 0x0000000000007918 */ /* 0x000fc40000000000 */
.L_x_57:
[----:B------:R-:W-:Y:S01]  /*1b40*/  ELECT P0, URZ, PT ;  /* 0x0000000000ff782f */ /* 0x000fe20003800000 */
[----:B-1----:R-:W-:Y:S01]  /*1b50*/  UMOV UR4, UR15 ;  /* 0x0000000f00047c82 */ /* 0x002fe20008000000 */
[----:B------:R-:W-:Y:S02]  /*1b60*/  UMOV UR5, URZ ;  /* 0x000000ff00057c82 */ /* 0x000fe40008000000 */
[----:B------:R-:W-:-:S13]  /*1b70*/  ISETP.LT.U32.AND P0, PT, R68, 0x20, P0 ;  /* 0x000000204400780c */ /* 0x000fda0000701070 */
[----:B------:R-:W-:Y:S01]  /*1b80*/  VOTEU.ANY UP0, P0 ;  /* 0x0000000000ff7886 */ /* 0x000fe20000000100 */
[----:B------:R-:W-:Y:S01]  /*1b90*/  VOTEU.ANY UP1, P0 ;  /* 0x0000000000ff7886 */ /* 0x000fe20000020100 */
[----:B------:R-:W-:-:S03]  /*1ba0*/  ISETP.GE.U32.AND P0, PT, R10, 0x41, PT ;  /* 0x000000410a00780c */ /* 0x000fc60003f06070 */
[----:B------:R-:W-:Y:S02]  /*1bb0*/  @UP0 UMOV UR4, UR4 ;  /* 0x0000000400040c82 */ /* 0x000fe40008000000 */
[----:B------:R1:W-:Y:S01]  /*1bc0*/  @UP1 UTCBAR [UR4], URZ ;  /* 0x000000ff040013e9 */ /* 0x0003e200080000ff */
[----:B------:R-:W-:Y:S06]  /*1bd0*/  BAR.SYNC.DEFER_BLOCKING 0x0 ;  /* 0x0000000000007b1d */ /* 0x000fec0000010000 */
[----:B------:R-:W2:Y:S02]  /*1be0*/  SYNCS.PHASECHK.TRANS64.TRYWAIT P1, [UR8+0x8010], RZ ;  /* 0x008010ffff0075a7 */ /* 0x000ea40008021108 */
[----:B-12---:R-:W-:Y:S05]  /*1bf0*/  @!P1 BRA `(.L_x_58) ;  /* 0x0000000c00149947 */ /* 0x006fea0003800000 */
.L_x_71:
[----:B------:R-:W-:Y:S01]  /*1c00*/  UMOV UR4, URZ ;  /* 0x000000ff00047c82 */ /* 0x000fe20008000000 */
[----:B------:R-:W-:Y:S05]  /*1c10*/  @!P0 BRA `(.L_x_55) ;  /* 0x00000004001c8947 */ /* 0x000fea0003800000 */
[----:B------:R-:W1:Y:S01]  /*1c20*/  LDCU UR29, c[0x0][0x3a0] ;  /* 0x00007400ff1d77ac */ /* 0x000e620008000800 */
[----:B------:R-:W-:Y:S01]  /*1c30*/  UMOV UR9, 0x1 ;  /* 0x0000000100097882 */ /* 0x000fe20000000000 */
[----:B------:R-:W-:-:S05]  /*1c40*/  UMOV UR18, 0x40 ;  /* 0x0000004000127882 */ /* 0x000fca0000000000 */
.L_x_62:
[----:B------:R-:W-:Y:S01]  /*1c50*/  BAR.SYNC.DEFER_BLOCKING 0x0 ;  /* 0x0000000000007b1d */ /* 0x000fe20000010000 */
[----:B------:R-:W-:Y:S01]  /*1c60*/  ULEA UR28, UR9, UR8, 0x3 ;  /* 0x00000008091c7291 */ /* 0x000fe2000f8e18ff */
[----:B------:R-:W-:Y:S01]  /*1c70*/  @!P3 IMAD.MOV.U32 R2, RZ, RZ, 0x4000 ;  /* 0x00004000ff02b424 */ /* 0x000fe200078e00ff */
[----:B------:R-:W-:Y:S01]  /*1c80*/  ELECT P1, URZ, PT ;  /* 0x0000000000ff782f */ /* 0x000fe20003820000 */
[----:B------:R-:W-:-:S03]  /*1c90*/  ULEA UR16, UR9, UR8, 0xd ;  /* 0x0000000809107291 */ /* 0x000fc6000f8e68ff */
[----:B------:R-:W-:Y:S02]  /*1ca0*/  ISETP.LT.U32.AND P1, PT, R68, 0x20, P1 ;  /* 0x000000204400780c */ /* 0x000fe40000f21070 */
[----:B------:R-:W-:Y:S01]  /*1cb0*/  ELECT P0, URZ, PT ;  /* 0x0000000000ff782f */ /* 0x000fe20003800000 */
[----:B------:R-:W-:-:S03]  /*1cc0*/  UIADD3 UR12, UPT, UPT, UR16, 0x4000, URZ ;  /* 0x00004000100c7890 */ /* 0x000fc6000fffe0ff */
[----:B------:R-:W-:Y:S01]  /*1cd0*/  ISETP.LT.U32.AND P0, PT, R68, 0x20, P0 ;  /* 0x000000204400780c */ /* 0x000fe20000701070 */
[----:B------:R-:W-:Y:S01]  /*1ce0*/  UMOV UR15, UR18 ;  /* 0x00000012000f7c82 */ /* 0x000fe20008000000 */
[----:B------:R-:W-:-:S05]  /*1cf0*/  USHF.L.U32 UR5, UR4, 0x1f, URZ ;  /* 0x0000001f04057899 */ /* 0x000fca00080006ff */
[----:B------:R-:W-:Y:S01]  /*1d00*/  VOTEU.ANY UP0, P1 ;  /* 0x0000000000ff7886 */ /* 0x000fe20000800100 */
[----:B------:R2:W-:Y:S01]  /*1d10*/  @!P3 SYNCS.ARRIVE.TRANS64 RZ, [UR28+0x8000], R2 ;  /* 0x00800002ffffb9a7 */ /* 0x0005e2000800001c */
[----:B------:R4:W-:Y:S06]  /*1d20*/  MEMBAR.ALL.CTA ;  /* 0x0000000000007992 */ /* 0x0009ec0000008000 */
[----:B----4-:R-:W4:Y:S01]  /*1d30*/  FENCE.VIEW.ASYNC.S ;  /* 0x00000000000073c6 */ /* 0x010f220000000000 */
[----:B------:R-:W-:Y:S01]  /*1d40*/  @UP0 UIADD3 UR17, UPT, UPT, UR28, 0x8000, URZ ;  /* 0x000080001c110890 */ /* 0x000fe2000fffe0ff */
[----:B----4-:R-:W-:Y:S01]  /*1d50*/  VOTEU.ANY UP0, P1 ;  /* 0x0000000000ff7886 */ /* 0x010fe20000800100 */
[----:B------:R-:W-:Y:S01]  /*1d60*/  VOTEU.ANY UP1, P0 ;  /* 0x0000000000ff7886 */ /* 0x000fe20000020100 */
[----:B--2---:R-:W-:-:S04]  /*1d70*/  IMAD.U32 R2, RZ, RZ, UR5 ;  /* 0x00000005ff027e24 */ /* 0x004fc8000f8e00ff */
[----:B------:R-:W-:Y:S01]  /*1d80*/  @UP1 UIADD3 UR13, UPT, UPT, UR28, 0x8000, URZ ;  /* 0x000080001c0d1890 */ /* 0x000fe2000fffe0ff */
[----:B------:R-:W-:Y:S01]  /*1d90*/  VOTEU.ANY UP1, P0 ;  /* 0x0000000000ff7886 */ /* 0x000fe20000020100 */
[----:B------:R-:W-:Y:S06]  /*1da0*/  BAR.SYNC.DEFER_BLOCKING 0x0 ;  /* 0x0000000000007b1d */ /* 0x000fec0000010000 */
[----:B------:R2:W-:Y:S01]  /*1db0*/  @UP0 UTMALDG.2D [UR16], [UR24] ;  /* 0x00000010180005b4 */ /* 0x0005e20008008000 */
[----:B------:R-:W-:Y:S01]  /*1dc0*/  UISETP.NE.U32.AND UP0, UPT, UR22, URZ, UPT ;  /* 0x000000ff1600728c */ /* 0x000fe2000bf05070 */
[----:B------:R-:W-:Y:S06]  /*1dd0*/  BAR.SYNC.DEFER_BLOCKING 0x0 ;  /* 0x0000000000007b1d */ /* 0x000fec0000010000 */
[----:B------:R2:W-:Y:S02]  /*1de0*/  @UP1 UTMALDG.2D [UR12], [UR26] ;  /* 0x0000000c1a0015b4 */ /* 0x0005e40008008000 */
[----:B------:R-:W-:Y:S06]  /*1df0*/  BAR.SYNC.DEFER_BLOCKING 0x0 ;  /* 0x0000000000007b1d */ /* 0x000fec0000010000 */
[----:B------:R-:W4:Y:S02]  /*1e00*/  SYNCS.PHASECHK.TRANS64.TRYWAIT P0, [UR28+0x8000], R2 ;  /* 0x00800002ff0075a7 */ /* 0x000f24000800111c */
[----:B--2-4-:R-:W-:Y:S05]  /*1e10*/  @!P0 BRA `(.L_x_59) ;  /* 0x0000000800988947 */ /* 0x014fea0003800000 */
.L_x_72:
[----:B------:R-:W-:Y:S05]  /*1e20*/  BRA.U UP0, `(.L_x_60) ;  /* 0x00000001004c7547 */ /* 0x000fea000b800000 */
[----:B------:R-:W-:Y:S02]  /*1e30*/  USHF.R.U32.HI UR10, URZ, 0x4, UR16 ;  /* 0x00000004ff0a7899 */ /* 0x000fe40008011610 */
[----:B------:R-:W-:Y:S02]  /*1e40*/  USHF.R.U32.HI UR12, URZ, 0x4, UR12 ;  /* 0x00000004ff0c7899 */ /* 0x000fe4000801160c */
[----:B------:R-:W-:Y:S02]  /*1e50*/  USGXT.U32 UR10, UR10, 0xe ;  /* 0x0000000e0a0a789a */ /* 0x000fe40008000000 */
[----:B------:R-:W-:Y:S02]  /*1e60*/  USGXT.U32 UR12, UR12, 0xe ;  /* 0x0000000e0c0c789a */ /* 0x000fe40008000000 */
[----:B------:R-:W-:Y:S02]  /*1e70*/  UIADD3 UR16, UP0, UPT, UR10, 0x2, URZ ;  /* 0x000000020a107890 */ /* 0x000fe4000ff1e0ff */
[----:B------:R-:W-:Y:S01]  /*1e80*/  UIADD3 UR30, UP1, UPT, UR12, 0x100, URZ ;  /* 0x000001000c1e7890 */ /* 0x000fe2000ff3e0ff */
[----:B------:R-:W-:Y:S01]  /*1e90*/  UMOV UR5, URZ ;  /* 0x000000ff00057c82 */ /* 0x000fe20008000000 */
[----:B------:R-:W-:Y:S01]  /*1ea0*/  UMOV UR6, URZ ;  /* 0x000000ff00067c82 */ /* 0x000fe20008000000 */
[----:B------:R-:W-:-:S02]  /*1eb0*/  UIADD3.X UR17, UPT, UPT, UR5, -0x7fffbfe0, URZ, UP0, !UPT ;  /* 0x8000402005117890 */ /* 0x000fc400087fe4ff */
[----:B------:R-:W-:Y:S01]  /*1ec0*/  UIADD3.X UR31, UPT, UPT, UR6, 0x40004040, URZ, UP1, !UPT ;  /* 0x40004040061f7890 */ /* 0x000fe20008ffe4ff */
[----:B------:R-:W-:Y:S01]  /*1ed0*/  UMOV UR32, 0x0 ;  /* 0x0000000000207882 */ /* 0x000fe20000000000 */
[----:B------:R-:W-:Y:S01]  /*1ee0*/  UMOV UR33, 0x8210010 ;  /* 0x0821001000217882 */ /* 0x000fe20000000000 */
[----:B------:R-:W-:Y:S01]  /*1ef0*/  UMOV UR11, 0x80004020 ;  /* 0x80004020000b7882 */ /* 0x000fe20000000000 */
[----:B------:R-:W-:Y:S01]  /*1f00*/  UMOV UR13, 0x40004040 ;  /* 0x40004040000d7882 */ /* 0x000fe20000000000 */
[----:B------:R-:W-:Y:S01]  /*1f10*/  UMOV UR6, 0x0 ;  /* 0x0000000000067882 */ /* 0x000fe20000000000 */
[----:B------:R-:W-:Y:S01]  /*1f20*/  UMOV UR7, 0x8210010 ;  /* 0x0821001000077882 */ /* 0x000fe20000000000 */
[----:B------:R2:W-:Y:S02]  /*1f30*/  UTCQMMA gdesc[UR10], gdesc[UR12], tmem[UR23], tmem[UR32], idesc[UR33], UPT ;  /* 0x00ff200c0a0075ea */ /* 0x0005e4000b800317 */
[----:B------:R2:W-:Y:S01]  /*1f40*/  UTCQMMA gdesc[UR16], gdesc[UR30], tmem[UR23], tmem[UR6], idesc[UR7], UPT ;  /* 0x00ff061e100075ea */ /* 0x0005e2000b800317 */
[----:B------:R-:W-:-:S02]  /*1f50*/  NOP ;  /* 0x0000000000007918 */ /* 0x000fc40000000000 */
.L_x_60:
[----:B------:R-:W-:Y:S01]  /*1f60*/  ELECT P0, URZ, PT ;  /* 0x0000000000ff782f */ /* 0x000fe20003800000 */
[----:B--2---:R-:W-:-:S03]  /*1f70*/  UIADD3 UR6, UPT, UPT, UR28, 0x8010, URZ ;  /* 0x000080101c067890 */ /* 0x004fc6000fffe0ff */
[----:B------:R-:W-:Y:S01]  /*1f80*/  ISETP.LT.U32.AND P0, PT, R68, 0x20, P0 ;  /* 0x000000204400780c */ /* 0x000fe20000701070 */
[----:B------:R-:W-:-:S12]  /*1f90*/  UMOV UR7, URZ ;  /* 0x000000ff00077c82 */ /* 0x000fd80008000000 */
[----:B------:R-:W-:Y:S01]  /*1fa0*/  VOTEU.ANY UP0, P0 ;  /* 0x0000000000ff7886 */ /* 0x000fe20000000100 */
[----:B------:R-:W-:-:S04]  /*1fb0*/  VOTEU.ANY UP1, P0 ;  /* 0x0000000000ff7886 */ /* 0x000fc80000020100 */
[----:B------:R-:W-:Y:S02]  /*1fc0*/  @UP0 UMOV UR6, UR6 ;  /* 0x0000000600060c82 */ /* 0x000fe40008000000 */
[----:B------:R2:W-:Y:S01]  /*1fd0*/  @UP1 UTCBAR [UR6], URZ ;  /* 0x000000ff060013e9 */ /* 0x0005e200080000ff */
[----:B------:R-:W-:Y:S06]  /*1fe0*/  BAR.SYNC.DEFER_BLOCKING 0x0 ;  /* 0x0000000000007b1d */ /* 0x000fec0000010000 */
[----:B------:R-:W4:Y:S02]  /*1ff0*/  SYNCS.PHASECHK.TRANS64.TRYWAIT P0, [UR28+0x8010], R2 ;  /* 0x00801002ff0075a7 */ /* 0x000f24000800111c */
[----:B--2-4-:R-:W-:Y:S05]  /*2000*/  @!P0 BRA `(.L_x_61) ;  /* 0x0000000800288947 */ /* 0x014fea0003800000 */
.L_x_73:
[----:B------:R-:W-:Y:S02]  /*2010*/  UIADD3 UR9, UPT, UPT, UR9, 0x1, URZ ;  /* 0x0000000109097890 */ /* 0x000fe4000fffe0ff */
[----:B------:R-:W-:Y:S02]  /*2020*/  UIADD3 UR18, UPT, UPT, UR18, 0x40, URZ ;  /* 0x0000004012127890 */ /* 0x000fe4000fffe0ff */
[----:B------:R-:W-:-:S04]  /*2030*/  UISETP.NE.U32.AND UP0, UPT, UR9, 0x2, UPT ;  /* 0x000000020900788c */ /* 0x000fc8000bf05070 */
[----:B------:R-:W-:Y:S02]  /*2040*/  USEL UR5, URZ, 0x1, UP0 ;  /* 0x00000001ff057887 */ /* 0x000fe40008000000 */
[----:B------:R-:W-:Y:S02]  /*2050*/  USEL UR9, UR9, URZ, UP0 ;  /* 0x000000ff09097287 */ /* 0x000fe40008000000 */
[----:B-1----:R-:W-:Y:S02]  /*2060*/  UISETP.GE.AND UP0, UPT, UR18, UR29, UPT ;  /* 0x0000001d1200728c */ /* 0x002fe4000bf06270 */
[----:B------:R-:W-:-:S07]  /*2070*/  ULOP3.LUT UR4, UR4, UR5, URZ, 0x3c, !UPT ;  /* 0x0000000504047292 */ /* 0x000fce000f8e3cff */
[----:B------:R-:W-:Y:S05]  /*2080*/  BRA.U !UP0, `(.L_x_62) ;  /* 0xfffffff908f07547 */ /* 0x000fea000b83ffff */
.L_x_55:
[----:B----45:R-:W-:Y:S06]  /*2090*/  BAR.SYNC.DEFER_BLOCKING 0x0 ;  /* 0x0000000000007b1d */ /* 0x030fec0000010000 */
[----:B------:R-:W-:Y:S04]  /*20a0*/  BSSY.RECONVERGENT B3, `(.L_x_63) ;  /* 0x0000004000037945 */ /* 0x000fe80003800200 */
[----:B------:R-:W-:Y:S05]  /*20b0*/  @P3 BRA `(.L_x_64) ;  /* 0x0000000000083947 */ /* 0x000fea0003800000 */
[----:B------:R-:W1:Y:S02]  /*20c0*/  SYNCS.CCTL.IV [UR8+0x8000] ;  /* 0x00800000ff0079b1 */ /* 0x000e640008000008 */
[----:B-1----:R-:W1:Y:S02]  /*20d0*/  SYNCS.CCTL.IV [UR8+0x8010] ;  /* 0x00801000ff0079b1 */ /* 0x002e640008000008 */
.L_x_64:
[----:B------:R-:W-:Y:S05]  /*20e0*/  BSYNC.RECONVERGENT B3 ;  /* 0x0000000000037941 */ /* 0x000fea0003800200 */
.L_x_63:
[----:B-1----:R-:W-:Y:S06]  /*20f0*/  BAR.SYNC.DEFER_BLOCKING 0x0 ;  /* 0x0000000000007b1d */ /* 0x002fec0000010000 */
[----:B------:R-:W-:Y:S04]  /*2100*/  BSSY.RECONVERGENT B3, `(.L_x_65) ;  /* 0x0000004000037945 */ /* 0x000fe80003800200 */
[----:B------:R-:W-:Y:S05]  /*2110*/  @P3 BRA `(.L_x_66) ;  /* 0x0000000000083947 */ /* 0x000fea0003800000 */
[----:B------:R-:W1:Y:S02]  /*2120*/  SYNCS.CCTL.IV [UR8+0x8008] ;  /* 0x00800800ff0079b1 */ /* 0x000e640008000008 */
[----:B-1----:R-:W1:Y:S02]  /*2130*/  SYNCS.CCTL.IV [UR8+0x8018] ;  /* 0x00801800ff0079b1 */ /* 0x002e640008000008 */
.L_x_66:
[----:B------:R-:W-:Y:S05]  /*2140*/  BSYNC.RECONVERGENT B3 ;  /* 0x0000000000037941 */ /* 0x000fea0003800200 */
.L_x_65:
[----:B------:R-:W-:Y:S01]  /*2150*/  USHF.L.U32 UR4, UR22, 0x15, URZ ;  /* 0x0000001516047899 */ /* 0x000fe200080006ff */
[C---:B------:R-:W-:Y:S01]  /*2160*/  IMAD.SHL.U32 R2, R0.reuse, 0x10, RZ ;  /* 0x0000001000027824 */ /* 0x040fe200078e00ff */
[----:B------:R-:W-:Y:S01]  /*2170*/  USHF.L.U32 UR22, UR22, 0x4, URZ ;  /* 0x0000000416167899 */ /* 0x000fe200080006ff */
[----:B------:R-:W-:Y:S01]  /*2180*/  SHF.R.U32.HI R3, RZ, 0x1, R0 ;  /* 0x00000001ff037819 */ /* 0x000fe20000011600 */
[----:B------:R-:W-:Y:S01]  /*2190*/  ULOP3.LUT UR4, UR4, 0x600000, URZ, 0xc0, !UPT ;  /* 0x0060000004047892 */ /* 0x000fe2000f8ec0ff */
[----:B------:R-:W-:Y:S01]  /*21a0*/  IMAD.SHL.U32 R0, R0, 0x80, RZ ;  /* 0x0000008000007824 */ /* 0x000fe200078e00ff */
[----:B------:R-:W-:Y:S01]  /*21b0*/  ULOP3.LUT UR22, UR22, 0x40, URZ, 0xc0, !UPT ;  /* 0x0000004016167892 */ /* 0x000fe2000f8ec0ff */
[----:B------:R-:W-:Y:S02]  /*21c0*/  LOP3.LUT R2, R2, 0x70, RZ, 0xc0, !PT ;  /* 0x0000007002027812 */ /* 0x000fe400078ec0ff */
[----:B------:R-:W-:Y:S01]  /*21d0*/  ELECT P0, URZ, PT ;  /* 0x0000000000ff782f */ /* 0x000fe20003800000 */
[----:B------:R-:W-:Y:S01]  /*21e0*/  UIADD3 UR4, UPT, UPT, UR22, UR4, UR23 ;  /* 0x0000000416047290 */ /* 0x000fe2000fffe017 */
[----:B------:R-:W-:Y:S01]  /*21f0*/  LOP3.LUT R3, R2, 0x40, R3, 0x78, !PT ;  /* 0x0000004002037812 */ /* 0x000fe200078e7803 */
[----:B------:R-:W-:Y:S01]  /*2200*/  UMOV UR9, UR14 ;  /* 0x0000000e00097c82 */ /* 0x000fe20008000000 */
[----:B------:R-:W-:Y:S01]  /*2210*/  ISETP.LT.U32.AND P0, PT, R68, 0x20, P0 ;  /* 0x000000204400780c */ /* 0x000fe20000701070 */
[----:B------:R-:W-:Y:S01]  /*2220*/  UMOV UR10, UR19 ;  /* 0x00000013000a7c82 */ /* 0x000fe20008000000 */
[----:B------:R-:W-:-:S04]  /*2230*/  LOP3.LUT R0, R3, 0x3f80, R0, 0xf8, !PT ;  /* 0x00003f8003007812 */ /* 0x000fc800078ef800 */
[----:B---3--:R-:W2:Y:S01]  /*2240*/  LDTM.x64 R4, tmem[UR4] ;  /* 0x00000004000479ee */ /* 0x008ea20008340000 */
[C---:B------:R-:W-:Y:S01]  /*2250*/  LOP3.LUT R2, R0.reuse, 0x10, RZ, 0x3c, !PT ;  /* 0x0000001000027812 */ /* 0x040fe200078e3cff */
[----:B------:R-:W-:Y:S01]  /*2260*/  NOP ;  /* 0x0000000000007918 */ /* 0x000fe20000000000 */
[----:B------:R-:W-:-:S04]  /*2270*/  LOP3.LUT R3, R0, 0x20, RZ, 0x3c, !PT ;  /* 0x0000002000037812 */ /* 0x000fc800078e3cff */
[----:B--2---:R-:W-:Y:S01]  /*2280*/  VOTEU.ANY UP1, P0 ;  /* 0x0000000000ff7886 */ /* 0x004fe20000020100 */
[----:B------:R-:W-:Y:S01]  /*2290*/  VOTEU.ANY UP0, P0 ;  /* 0x0000000000ff7886 */ /* 0x000fe20000000100 */
[----:B------:R-:W-:Y:S02]  /*22a0*/  F2FP.SATFINITE.E4M3.F32.PACK_AB_MERGE_C R6, R7, R6, RZ ;  /* 0x000000060706723e */ /* 0x000fe400048070ff */
[----:B------:R-:W-:Y:S02]  /*22b0*/  F2FP.SATFINITE.E4M3.F32.PACK_AB_MERGE_C R10, R11, R10, RZ ;  /* 0x0000000a0b0a723e */ /* 0x000fe400048070ff */
[----:B------:R-:W-:Y:S02]  /*22c0*/  F2FP.SATFINITE.E4M3.F32.PACK_AB_MERGE_C R14, R15, R14, RZ ;  /* 0x0000000e0f0e723e */ /* 0x000fe400048070ff */
[----:B------:R-:W-:Y:S02]  /*22d0*/  F2FP.SATFINITE.E4M3.F32.PACK_AB_MERGE_C R7, R19, R18, RZ ;  /* 0x000000121307723e */ /* 0x000fe400048070ff */
[----:B------:R-:W-:-:S02]  /*22e0*/  F2FP.SATFINITE.E4M3.F32.PACK_AB_MERGE_C R22, R23, R22, RZ ;  /* 0x000000161716723e */ /* 0x000fc400048070ff */
[----:B------:R-:W-:Y:S02]  /*22f0*/  F2FP.SATFINITE.E4M3.F32.PACK_AB_MERGE_C R26, R27, R26, RZ ;  /* 0x0000001a1b1a723e */ /* 0x000fe400048070ff */
        /* <DEDUP_REMOVED lines=10> */
[----:B------:R-:W-:-:S02]  /*23a0*/  F2FP.SATFINITE.E4M3.F32.PACK_AB_MERGE_C R4, R5, R4, R6 ;  /* 0x000000040504723e */ /* 0x000fc40004807006 */
[----:B------:R-:W-:Y:S02]  /*23b0*/  F2FP.SATFINITE.E4M3.F32.PACK_AB_MERGE_C R5, R9, R8, R10 ;  /* 0x000000080905723e */ /* 0x000fe4000480700a */
[----:B------:R-:W-:Y:S02]  /*23c0*/  F2FP.SATFINITE.E4M3.F32.PACK_AB_MERGE_C R6, R13, R12, R14 ;  /* 0x0000000c0d06723e */ /* 0x000fe4000480700e */
[----:B------:R-:W-:Y:S02]  /*23d0*/  F2FP.SATFINITE.E4M3.F32.PACK_AB_MERGE_C R7, R17, R16, R7 ;  /* 0x000000101107723e */ /* 0x000fe40004807007 */
[----:B------:R-:W-:Y:S02]  /*23e0*/  F2FP.SATFINITE.E4M3.F32.PACK_AB_MERGE_C R20, R21, R20, R22 ;  /* 0x000000141514723e */ /* 0x000fe40004807016 */
[----:B------:R-:W-:Y:S01]  /*23f0*/  F2FP.SATFINITE.E4M3.F32.PACK_AB_MERGE_C R21, R25, R24, R26 ;  /* 0x000000181915723e */ /* 0x000fe2000480701a */
[----:B-1----:R1:W-:Y:S01]  /*2400*/  STS.128 [R0+UR8], R4 ;  /* 0x0000000400007988 */ /* 0x0023e20008000c08 */
[----:B------:R-:W-:-:S02]  /*2410*/  F2FP.SATFINITE.E4M3.F32.PACK_AB_MERGE_C R22, R29, R28, R30 ;  /* 0x0000001c1d16723e */ /* 0x000fc4000480701e */
[----:B------:R-:W-:Y:S02]  /*2420*/  F2FP.SATFINITE.E4M3.F32.PACK_AB_MERGE_C R23, R33, R32, R34 ;  /* 0x000000202117723e */ /* 0x000fe40004807022 */
[----:B------:R-:W-:Y:S02]  /*2430*/  F2FP.SATFINITE.E4M3.F32.PACK_AB_MERGE_C R36, R37, R36, R38 ;  /* 0x000000242524723e */ /* 0x000fe40004807026 */
[----:B------:R-:W-:Y:S01]  /*2440*/  F2FP.SATFINITE.E4M3.F32.PACK_AB_MERGE_C R37, R41, R40, R42 ;  /* 0x000000282925723e */ /* 0x000fe2000480702a */
[----:B------:R1:W-:Y:S01]  /*2450*/  STS.128 [R2+UR8], R20 ;  /* 0x0000001402007988 */ /* 0x0003e20008000c08 */
[----:B------:R-:W-:Y:S02]  /*2460*/  F2FP.SATFINITE.E4M3.F32.PACK_AB_MERGE_C R38, R45, R44, R46 ;  /* 0x0000002c2d26723e */ /* 0x000fe4000480702e */
[----:B------:R-:W-:Y:S02]  /*2470*/  F2FP.SATFINITE.E4M3.F32.PACK_AB_MERGE_C R39, R49, R48, R50 ;  /* 0x000000303127723e */ /* 0x000fe40004807032 */
[----:B------:R-:W-:-:S02]  /*2480*/  F2FP.SATFINITE.E4M3.F32.PACK_AB_MERGE_C R52, R53, R52, R54 ;  /* 0x000000343534723e */ /* 0x000fc40004807036 */
[----:B------:R-:W-:Y:S01]  /*2490*/  F2FP.SATFINITE.E4M3.F32.PACK_AB_MERGE_C R53, R57, R56, R58 ;  /* 0x000000383935723e */ /* 0x000fe2000480703a */
[----:B------:R1:W-:Y:S01]  /*24a0*/  STS.128 [R3+UR8], R36 ;  /* 0x0000002403007988 */ /* 0x0003e20008000c08 */
[----:B------:R-:W-:Y:S02]  /*24b0*/  F2FP.SATFINITE.E4M3.F32.PACK_AB_MERGE_C R54, R61, R60, R62 ;  /* 0x0000003c3d36723e */ /* 0x000fe4000480703e */
[----:B------:R-:W-:Y:S02]  /*24c0*/  F2FP.SATFINITE.E4M3.F32.PACK_AB_MERGE_C R55, R65, R64, R66 ;  /* 0x000000404137723e */ /* 0x000fe40004807042 */
[----:B------:R-:W-:-:S05]  /*24d0*/  LOP3.LUT R8, R0, 0x30, RZ, 0x3c, !PT ;  /* 0x0000003000087812 */ /* 0x000fca00078e3cff */
[----:B------:R1:W-:Y:S01]  /*24e0*/  STS.128 [R8+UR8], R52 ;  /* 0x0000003408007988 */ /* 0x0003e20008000c08 */
[----:B------:R2:W-:Y:S06]  /*24f0*/  MEMBAR.ALL.CTA ;  /* 0x0000000000007992 */ /* 0x0005ec0000008000 */
[----:B--2---:R-:W2:Y:S02]  /*2500*/  FENCE.VIEW.ASYNC.S ;  /* 0x00000000000073c6 */ /* 0x004ea40000000000 */
[----:B--2---:R-:W-:Y:S06]  /*2510*/  BAR.SYNC.DEFER_BLOCKING 0x0 ;  /* 0x0000000000007b1d */ /* 0x004fec0000010000 */
[----:B------:R1:W-:Y:S01]  /*2520*/  @UP1 UTMASTG.2D [UR8], [UR20] ;  /* 0x00000008140013b5 */ /* 0x0003e20008008000 */
[----:B------:R0:W-:Y:S01]  /*2530*/  UTMACMDFLUSH ;  /* 0x00000000000079b7 */ /* 0x0001e20000000000 */
[----:B------:R-:W-:-:S04]  /*2540*/  DEPBAR.LE SB0, 0x0 ;  /* 0x000080000000791a */ /* 0x000fc80000000000 */
[----:B------:R-:W-:Y:S08]  /*2550*/  BAR.SYNC.DEFER_BLOCKING 0x0 ;  /* 0x0000000000007b1d */ /* 0x000ff00000010000 */
[----:B------:R-:W-:Y:S06]  /*2560*/  BAR.SYNC.DEFER_BLOCKING 0x0 ;  /* 0x0000000000007b1d */ /* 0x000fec0000010000 */
[----:B-1----:R-:W-:Y:S05]  /*2570*/  @P2 BRA `(.L_x_67) ;  /* 0x0000000000a02947 */ /* 0x002fea0003800000 */
[----:B------:R-:W1:Y:S01]  /*2580*/  S2UR UR5, SR_CgaCtaId ;  /* 0x00000000000579c3 */ /* 0x000e620000008800 */
[----:B------:R-:W-:Y:S01]  /*2590*/  NOP ;  /* 0x0000000000007918 */ /* 0x000fe20000000000 */
[----:B------:R-:W-:Y:S01]  /*25a0*/  UMOV UR4, 0x50 ;  /* 0x0000005000047882 */ /* 0x000fe20000000000 */
[----:B------:R-:W-:Y:S02]  /*25b0*/  IMAD.U32 R0, RZ, RZ, UR23 ;  /* 0x00000017ff007e24 */ /* 0x000fe4000f8e00ff */
[----:B------:R-:W-:Y:S02]  /*25c0*/  IMAD.MOV.U32 R3, RZ, RZ, 0xf ;  /* 0x0000000fff037424 */ /* 0x000fe400078e00ff */
[----:B------:R-:W-:Y:S01]  /*25d0*/  IMAD.MOV.U32 R7, RZ, RZ, 0x1 ;  /* 0x00000001ff077424 */ /* 0x000fe200078e00ff */
[----:B------:R-:W-:-:S04]  /*25e0*/  LOP3.LUT R0, R0, 0xffff, RZ, 0xc0, !PT ;  /* 0x0000ffff00007812 */ /* 0x000fc800078ec0ff */
[----:B------:R-:W-:-:S05]  /*25f0*/  SHF.R.U32.HI R0, RZ, 0x5, R0 ;  /* 0x00000005ff007819 */ /* 0x000fca0000011600 */
[----:B------:R-:W-:Y:S01]  /*2600*/  VIADD R2, R0, 0x10 ;  /* 0x0000001000027836 */ /* 0x000fe20000000000 */
[----:B------:R-:W-:Y:S01]  /*2610*/  SHF.L.U32 R0, R3, R0, RZ ;  /* 0x0000000003007219 */ /* 0x000fe200000006ff */
[----:B-1----:R-:W-:-:S03]  /*2620*/  ULEA UR6, UR5, UR4, 0x18 ;  /* 0x0000000405067291 */ /* 0x002fc6000f8ec0ff */
[----:B------:R-:W-:-:S04]  /*2630*/  SHF.L.U32 R3, R7, R2, RZ ;  /* 0x0000000207037219 */ /* 0x000fc800000006ff */
[----:B------:R-:W-:Y:S02]  /*2640*/  LOP3.LUT R0, R3, R0, RZ, 0xfc, !PT ;  /* 0x0000000003007212 */ /* 0x000fe400078efcff */
[----:B------:R-:W1:Y:S02]  /*2650*/  LDS R5, [UR6] ;  /* 0x00000006ff057984 */ /* 0x000e640008000800 */
[C---:B------:R-:W-:Y:S02]  /*2660*/  LOP3.LUT R2, R0.reuse, 0xffff, RZ, 0xc0, !PT ;  /* 0x0000ffff00027812 */ /* 0x040fe400078ec0ff */
[----:B-1----:R-:W-:-:S04]  /*2670*/  LOP3.LUT R3, R0, 0xffff, R5, 0x80, !PT ;  /* 0x0000ffff00037812 */ /* 0x002fc800078e8005 */
[----:B------:R-:W-:-:S13]  /*2680*/  ISETP.NE.AND P0, PT, R3, R2, PT ;  /* 0x000000020300720c */ /* 0x000fda0003f05270 */
[----:B------:R-:W-:Y:S05]  /*2690*/  @P0 BRA `(.L_x_68) ;  /* 0x0000000000500947 */ /* 0x000fea0003800000 */
[----:B------:R-:W-:Y:S02]  /*26a0*/  SHF.R.U32.HI R5, RZ, 0x10, R5 ;  /* 0x00000010ff057819 */ /* 0x000fe40000011605 */
[----:B------:R-:W-:-:S04]  /*26b0*/  SHF.R.U32.HI R2, RZ, 0x10, R0 ;  /* 0x00000010ff027819 */ /* 0x000fc80000011600 */
[----:B------:R-:W-:-:S04]  /*26c0*/  LOP3.LUT R5, R5, R2, RZ, 0xc0, !PT ;  /* 0x0000000205057212 */ /* 0x000fc800078ec0ff */
[----:B------:R-:W-:-:S13]  /*26d0*/  ISETP.NE.AND P0, PT, R5, R2, PT ;  /* 0x000000020500720c */ /* 0x000fda0003f05270 */
[----:B------:R-:W-:Y:S05]  /*26e0*/  @P0 BRA `(.L_x_69) ;  /* 0x0000000000300947 */ /* 0x000fea0003800000 */
[----:B------:R-:W-:Y:S01]  /*26f0*/  R2UR UR4, R0 ;  /* 0x00000000000472ca */ /* 0x000fe200000e0000 */
[----:B------:R-:W-:Y:S01]  /*2700*/  VOTEU.ANY UR5, UPT, PT ;  /* 0x0000000000057886 */ /* 0x000fe200038e0100 */
[----:B------:R-:W1:Y:S01]  /*2710*/  S2R R0, SR_LANEID ;  /* 0x0000000000007919 */ /* 0x000e620000000000 */
[----:B------:R-:W-:-:S10]  /*2720*/  UFLO.U32 UR5, UR5 ;  /* 0x00000005000572bd */ /* 0x000fd400080e0000 */
[----:B------:R-:W-:-:S06]  /*2730*/  ULOP3.LUT UR4, URZ, UR4, URZ, 0x33, !UPT ;  /* 0x00000004ff047292 */ /* 0x000fcc000f8e33ff */
[----:B------:R-:W-:-:S04]  /*2740*/  IMAD.U32 R2, RZ, RZ, UR4 ;  /* 0x00000004ff027e24 */ /* 0x000fc8000f8e00ff */
[----:B------:R-:W2:Y:S02]  /*2750*/  REDUX UR7, R2 ;  /* 0x00000000020773c4 */ /* 0x000ea40000000000 */
[----:B------:R3:W-:Y:S01]  /*2760*/  UTCATOMSWS.AND URZ, UR4 ;  /* 0x0000000400ff79e3 */ /* 0x0007e20008000000 */
[----:B-1----:R-:W-:Y:S01]  /*2770*/  ISETP.EQ.U32.AND P0, PT, R0, UR5, PT ;  /* 0x0000000500007c0c */ /* 0x002fe2000bf02070 */
[----:B--2---:R-:W-:-:S12]  /*2780*/  IMAD.U32 R0, RZ, RZ, UR7 ;  /* 0x00000007ff007e24 */ /* 0x004fd8000f8e00ff */
[----:B------:R3:W-:Y:S01]  /*2790*/  @P0 ATOMS.AND RZ, [UR6], R0 ;  /* 0x00000000ffff098c */ /* 0x0007e2000a800006 */
[----:B------:R-:W-:Y:S05]  /*27a0*/  BRA `(.L_x_67) ;  /* 0x0000000000147947 */ /* 0x000fea0003800000 */
.L_x_69:
[----:B------:R-:W-:-:S07]  /*27b0*/  MOV R2, 0x27d0 ;  /* 0x000027d000027802 */ /* 0x000fce0000000f00 */
[----:B------:R-:W-:Y:S05]  /*27c0*/  CALL.REL.NOINC `($__internal_0_$__cuda_sm10x_tcgen05_guardrail_trap_col_being_dealloced_not_returned_by_alloc) ;  /* 0x0000000000447944 */ /* 0x000fea0003c00000 */
[----:B------:R-:W-:Y:S05]  /*27d0*/  BRA `(.L_x_67) ;  /* 0x0000000000087947 */ /* 0x000fea0003800000 */
.L_x_68:
[----:B------:R-:W-:-:S07]  /*27e0*/  MOV R2, 0x2800 ;  /* 0x0000280000027802 */ /* 0x000fce0000000f00 */
[----:B------:R-:W-:Y:S05]  /*27f0*/  CALL.REL.NOINC `($__internal_2_$__cuda_sm10x_tcgen05_guardrail_trap_unallocated_columns_being_dealloced) ;  /* 0x0000000000507944 */ /* 0x000fea0003c00000 */
.L_x_67:
[----:B------:R-:W-:Y:S01]  /*2800*/  NOP ;  /* 0x0000000000007918 */ /* 0x000fe20000000000 */
[----:B---3--:R-:W-:Y:S05]  /*2810*/  EXIT ;  /* 0x000000000000794d */ /* 0x008fea0003800000 */
.L_x_56:
[----:B------:R-:W1:Y:S02]  /*2820*/  SYNCS.PHASECHK.TRANS64.TRYWAIT P0, [UR8+0x8000], RZ ;  /* 0x008000ffff0075a7 */ /* 0x000e640008001108 */
[----:B-1----:R-:W-:Y:S05]  /*2830*/  @!P0 BRA `(.L_x_56) ;  /* 0xfffffffc00f88947 */ /* 0x002fea000383ffff */
[----:B------:R-:W-:Y:S05]  /*2840*/  BRA `(.L_x_70) ;  /* 0xfffffff000647947 */ /* 0x000fea000383ffff */
.L_x_58:
[----:B------:R-:W1:Y:S02]  /*2850*/  SYNCS.PHASECHK.TRANS64.TRYWAIT P1, [UR8+0x8010], RZ ;  /* 0x008010ffff0075a7 */ /* 0x000e640008021108 */
[----:B-1----:R-:W-:Y:S05]  /*2860*/  @!P1 BRA `(.L_x_58) ;  /* 0xfffffffc00f89947 */ /* 0x002fea000383ffff */
[----:B------:R-:W-:Y:S05]  /*2870*/  BRA `(.L_x_71) ;  /* 0xfffffff000e07947 */ /* 0x000fea000383ffff */
.L_x_59:
[----:B------:R-:W2:Y:S02]  /*2880*/  SYNCS.PHASECHK.TRANS64.TRYWAIT P0, [UR28+0x8000], R2 ;  /* 0x00800002ff0075a7 */ /* 0x000ea4000800111c */
[----:B--2---:R-:W-:Y:S05]  /*2890*/  @!P0 BRA `(.L_x_59) ;  /* 0xfffffffc00f88947 */ /* 0x004fea000383ffff */
[----:B------:R-:W-:Y:S05]  /*28a0*/  BRA `(.L_x_72) ;  /* 0xfffffff4005c7947 */ /* 0x000fea000383ffff */
.L_x_61:
[----:B------:R-:W2:Y:S02]  /*28b0*/  SYNCS.PHASECHK.TRANS64.TRYWAIT P0, [UR28+0x8010], R2 ;  /* 0x00801002ff0075a7 */ /* 0x000ea4000800111c */
[----:B--2---:R-:W-:Y:S05]  /*28c0*/  @!P0 BRA `(.L_x_61) ;  /* 0xfffffffc00f88947 */ /* 0x004fea000383ffff */
[----:B------:R-:W-:Y:S05]  /*28d0*/  BRA `(.L_x_73) ;  /* 0xfffffff400cc7947 */ /* 0x000fea000383ffff */
        .weak           $__internal_0_$__cuda_sm10x_tcgen05_guardrail_trap_col_being_dealloced_not_returned_by_alloc
        .type           $__internal_0_$__cuda_sm10x_tcgen05_guardrail_trap_col_being_dealloced_not_returned_by_alloc,@function
        .size           $__internal_0_$__cuda_sm10x_tcgen05_guardrail_trap_col_being_dealloced_not_returned_by_alloc,($__internal_1_$__cuda_sm10x_tcgen05_guardrail_trap_phase_invalid_during_alloc - $__internal_0_$__cuda_sm10x_tcgen05_guardrail_trap_col_being_dealloced_not_returned_by_alloc)
$__internal_0_$__cuda_sm10x_tcgen05_guardrail_trap_col_being_dealloced_not_returned_by_alloc:
[----:B------:R-:W-:Y:S05]  /*28e0*/  BPT.TRAP 0x1 ;  /* 0x000000040000795c */ /* 0x000fea0000300000 */
[----:B------:R-:W-:-:S04]  /*28f0*/  IMAD.MOV.U32 R3, RZ, RZ, 0x0 ;  /* 0x00000000ff037424 */ /* 0x000fc800078e00ff */
[----:B------:R-:W-:Y:S05]  /*2900*/  RET.REL.NODEC R2 `(gluon_tcgen05) ;  /* 0xffffffd402bc7950 */ /* 0x000fea0003c3ffff */
        .weak           $__internal_1_$__cuda_sm10x_tcgen05_guardrail_trap_phase_invalid_during_alloc
        .type           $__internal_1_$__cuda_sm10x_tcgen05_guardrail_trap_phase_invalid_during_alloc,@function
        .size           $__internal_1_$__cuda_sm10x_tcgen05_guardrail_trap_phase_invalid_during_alloc,($__internal_2_$__cuda_sm10x_tcgen05_guardrail_trap_unallocated_columns_being_dealloced - $__internal_1_$__cuda_sm10x_tcgen05_guardrail_trap_phase_invalid_during_alloc)
$__internal_1_$__cuda_sm10x_tcgen05_guardrail_trap_phase_invalid_during_alloc:
[----:B------:R-:W-:Y:S05]  /*2910*/  BPT.TRAP 0x1 ;  /* 0x000000040000795c */ /* 0x000fea0000300000 */
[----:B------:R-:W-:-:S04]  /*2920*/  IMAD.MOV.U32 R3, RZ, RZ, 0x0 ;  /* 0x00000000ff037424 */ /* 0x000fc800078e00ff */
[----:B------:R-:W-:Y:S05]  /*2930*/  RET.REL.NODEC R2 `(gluon_tcgen05) ;  /* 0xffffffd402b07950 */ /* 0x000fea0003c3ffff */
        .weak           $__internal_2_$__cuda_sm10x_tcgen05_guardrail_trap_unallocated_columns_being_dealloced
        .type           $__internal_2_$__cuda_sm10x_tcgen05_guardrail_trap_unallocated_columns_being_dealloced,@function
        .size           $__internal_2_$__cuda_sm10x_tcgen05_guardrail_trap_unallocated_columns_being_dealloced,(.L_x_77 - $__internal_2_$__cuda_sm10x_tcgen05_guardrail_trap_unallocated_columns_being_dealloced)
$__internal_2_$__cuda_sm10x_tcgen05_guardrail_trap_unallocated_columns_being_dealloced:
[----:B------:R-:W-:Y:S05]  /*2940*/  BPT.TRAP 0x1 ;  /* 0x000000040000795c */ /* 0x000fea0000300000 */
[----:B------:R-:W-:-:S04]  /*2950*/  IMAD.MOV.U32 R3, RZ, RZ, 0x0 ;  /* 0x00000000ff037424 */ /* 0x000fc800078e00ff */
[----:B------:R-:W-:Y:S05]  /*2960*/  RET.REL.NODEC R2 `(gluon_tcgen05) ;  /* 0xffffffd402a47950 */ /* 0x000fea0003c3ffff */
.L_x_74:
[----:B------:R-:W-:-:S00]  /*2970*/  BRA `(.L_x_74) ;  /* 0xfffffffc00fc7947 */ /* 0x000fc0000383ffff */
[----:B------:R-:W-:-:S00]  /*2980*/  NOP ;  /* 0x0000000000007918 */ /* 0x000fc00000000000 */
[----:B------:R-:W-:-:S00]  /*2990*/  NOP ;  /* 0x0000000000007918 */ /* 0x000fc00000000000 */
[----:B------:R-:W-:-:S00]  /*29a0*/  NOP ;  /* 0x0000000000007918 */ /* 0x000fc00000000000 */
[----:B------:R-:W-:-:S00]  /*29b0*/  NOP ;  /* 0x0000000000007918 */ /* 0x000fc00000000000 */
[----:B------:R-:W-:-:S00]  /*29c0*/  NOP ;  /* 0x0000000000007918 */ /* 0x000fc00000000000 */
[----:B------:R-:W-:-:S00]  /*29d0*/  NOP ;  /* 0x0000000000007918 */ /* 0x000fc00000000000 */
[----:B------:R-:W-:-:S00]  /*29e0*/  NOP ;  /* 0x0000000000007918 */ /* 0x000fc00000000000 */
[----:B------:R-:W-:-:S00]  /*29f0*/  NOP ;  /* 0x0000000000007918 */ /* 0x000fc00000000000 */
.L_x_77:


//--------------------- .nv.shared.gluon_tcgen05  --------------------------
	.section	.nv.shared.gluon_tcgen05,"aw",@nobits
	.sectionflags	@""
	.align	16
	.zero		1024


//--------------------- .nv.shared.reserved.0     --------------------------
	.section	.nv.shared.reserved.0,"aw",@nobits
	.align	8
	.weak		__nv_reservedSMEM_offset_0_alias
	.size		__nv_reservedSMEM_offset_0_alias, 0, 64
	.other		__nv_reservedSMEM_offset_0_alias,@"STO_CUDA_RESERVED_SHARED STV_DEFAULT"
__nv_reservedSMEM_offset_0_alias:
	.zero		0
.nv.shared.reserved.0:
	.zero		64
	.weak		__nv_reservedSMEM_allocation_phase
	.type		__nv_reservedSMEM_allocation_phase,@object
	.size		__nv_reservedSMEM_allocation_phase,(.L_0 - __nv_reservedSMEM_allocation_phase)
__nv_reservedSMEM_allocation_phase:
	.zero		1
.L_0:
	.zero		7
	.weak		__nv_reservedSMEM_devtool_atexit_pc
	.type		__nv_reservedSMEM_devtool_atexit_pc,@object
	.size		__nv_reservedSMEM_devtool_atexit_pc,(__nv_reservedSMEM_allocation_mask - __nv_reservedSMEM_devtool_atexit_pc)
__nv_reservedSMEM_devtool_atexit_pc:
	.zero		8
	.weak		__nv_reservedSMEM_allocation_mask
	.type		__nv_reservedSMEM_allocation_mask,@object
	.size		__nv_reservedSMEM_allocation_mask,(.L_2 - __nv_reservedSMEM_allocation_mask)
__nv_reservedSMEM_allocation_mask:
	.zero		4
.L_2:


//--------------------- .nv.constant0.gluon_tcgen05 --------------------------
	.section	.nv.constant0.gluon_tcgen05,"a",@progbits
	.sectionflags	@""
	.align	4
.nv.constant0.gluon_tcgen05:
	.zero		976


//--------------------- SYMBOLS --------------------------

	.type		.nv.reservedSmem.offset0,@object
	.size		.nv.reservedSmem.offset0,0x4
	.type		.nv.reservedSmem.cap,@object
	.size		.nv.reservedSmem.cap,0x4
